//
// Generated by NVIDIA NVVM Compiler
//
// Compiler Build ID: CL-36424714
// Cuda compilation tools, release 13.0, V13.0.88
// Based on NVVM 20.0.0
//

.version 9.0
.target sm_100
.address_size 64

	// .globl	_Z12sarsa_kernelPfP17curandStateXORWOW
.global .align 4 .b8 precalc_xorwow_matrix[102400];
.global .align 4 .b8 precalc_xorwow_offset_matrix[102400];
.global .align 4 .b8 mrg32k3aM1[2304];
.global .align 4 .b8 mrg32k3aM2[2304];
.global .align 4 .b8 mrg32k3aM1SubSeq[2016];
.global .align 4 .b8 mrg32k3aM2SubSeq[2016];
.global .align 4 .b8 mrg32k3aM1Seq[2304];
.global .align 4 .b8 mrg32k3aM2Seq[2304];
.const .align 8 .b8 __cr_lgamma_table[72];

.visible .entry _Z12sarsa_kernelPfP17curandStateXORWOW(
	.param .u64 .ptr .align 1 _Z12sarsa_kernelPfP17curandStateXORWOW_param_0,
	.param .u64 .ptr .align 1 _Z12sarsa_kernelPfP17curandStateXORWOW_param_1
)
{
	.reg .pred 	%p<47>;
	.reg .b32 	%r<509>;
	.reg .b32 	%f<34>;
	.reg .b64 	%rd<28>;
	.reg .b64 	%fd<11>;

	ld.param.u64 	%rd9, [_Z12sarsa_kernelPfP17curandStateXORWOW_param_0];
	ld.param.u64 	%rd10, [_Z12sarsa_kernelPfP17curandStateXORWOW_param_1];
	cvta.to.global.u64 	%rd1, %rd9;
	cvta.to.global.u64 	%rd11, %rd10;
	mov.u32 	%r215, %tid.x;
	cvt.u64.u32 	%rd27, %r215;
	mul.wide.u32 	%rd12, %r215, 48;
	add.s64 	%rd3, %rd11, %rd12;
	mov.b32 	%r216, 1593684748;
	mov.b32 	%r217, 832094735;
	st.global.v2.u32 	[%rd3], {%r217, %r216};
	mov.b32 	%r218, -123459836;
	mov.b32 	%r219, 1111207954;
	st.global.v2.u32 	[%rd3+8], {%r219, %r218};
	mov.b32 	%r220, 1476011280;
	mov.b32 	%r221, -589760388;
	st.global.v2.u32 	[%rd3+16], {%r221, %r220};
	setp.eq.s32 	%p1, %r215, 0;
	@%p1 bra 	$L__BB0_42;
	mov.b32 	%r408, 0;
$L__BB0_2:
	and.b64  	%rd5, %rd27, 3;
	setp.eq.s64 	%p2, %rd5, 0;
	@%p2 bra 	$L__BB0_41;
	mul.wide.u32 	%rd13, %r408, 3200;
	mov.u64 	%rd14, precalc_xorwow_matrix;
	add.s64 	%rd6, %rd14, %rd13;
	cvt.u32.u64 	%r2, %rd5;
	mov.b32 	%r409, 0;
$L__BB0_4:
	mov.b32 	%r422, 0;
	mov.u32 	%r423, %r422;
	mov.u32 	%r424, %r422;
	mov.u32 	%r425, %r422;
	mov.u32 	%r426, %r422;
	mov.u32 	%r415, %r422;
$L__BB0_5:
	mul.wide.u32 	%rd15, %r415, 4;
	add.s64 	%rd16, %rd3, %rd15;
	ld.global.u32 	%r10, [%rd16+4];
	shl.b32 	%r11, %r415, 5;
	mov.b32 	%r421, 0;
$L__BB0_6:
	.pragma "nounroll";
	shr.u32 	%r226, %r10, %r421;
	and.b32  	%r227, %r226, 1;
	setp.eq.b32 	%p3, %r227, 1;
	not.pred 	%p4, %p3;
	add.s32 	%r228, %r11, %r421;
	mul.lo.s32 	%r229, %r228, 5;
	mul.wide.u32 	%rd17, %r229, 4;
	add.s64 	%rd7, %rd6, %rd17;
	@%p4 bra 	$L__BB0_8;
	ld.global.u32 	%r230, [%rd7];
	xor.b32  	%r426, %r426, %r230;
	ld.global.u32 	%r231, [%rd7+4];
	xor.b32  	%r425, %r425, %r231;
	ld.global.u32 	%r232, [%rd7+8];
	xor.b32  	%r424, %r424, %r232;
	ld.global.u32 	%r233, [%rd7+12];
	xor.b32  	%r423, %r423, %r233;
	ld.global.u32 	%r234, [%rd7+16];
	xor.b32  	%r422, %r422, %r234;
$L__BB0_8:
	and.b32  	%r236, %r226, 2;
	setp.eq.s32 	%p5, %r236, 0;
	@%p5 bra 	$L__BB0_10;
	ld.global.u32 	%r237, [%rd7+20];
	xor.b32  	%r426, %r426, %r237;
	ld.global.u32 	%r238, [%rd7+24];
	xor.b32  	%r425, %r425, %r238;
	ld.global.u32 	%r239, [%rd7+28];
	xor.b32  	%r424, %r424, %r239;
	ld.global.u32 	%r240, [%rd7+32];
	xor.b32  	%r423, %r423, %r240;
	ld.global.u32 	%r241, [%rd7+36];
	xor.b32  	%r422, %r422, %r241;
$L__BB0_10:
	and.b32  	%r243, %r226, 4;
	setp.eq.s32 	%p6, %r243, 0;
	@%p6 bra 	$L__BB0_12;
	ld.global.u32 	%r244, [%rd7+40];
	xor.b32  	%r426, %r426, %r244;
	ld.global.u32 	%r245, [%rd7+44];
	xor.b32  	%r425, %r425, %r245;
	ld.global.u32 	%r246, [%rd7+48];
	xor.b32  	%r424, %r424, %r246;
	ld.global.u32 	%r247, [%rd7+52];
	xor.b32  	%r423, %r423, %r247;
	ld.global.u32 	%r248, [%rd7+56];
	xor.b32  	%r422, %r422, %r248;
$L__BB0_12:
	and.b32  	%r250, %r226, 8;
	setp.eq.s32 	%p7, %r250, 0;
	@%p7 bra 	$L__BB0_14;
	ld.global.u32 	%r251, [%rd7+60];
	xor.b32  	%r426, %r426, %r251;
	ld.global.u32 	%r252, [%rd7+64];
	xor.b32  	%r425, %r425, %r252;
	ld.global.u32 	%r253, [%rd7+68];
	xor.b32  	%r424, %r424, %r253;
	ld.global.u32 	%r254, [%rd7+72];
	xor.b32  	%r423, %r423, %r254;
	ld.global.u32 	%r255, [%rd7+76];
	xor.b32  	%r422, %r422, %r255;
$L__BB0_14:
	and.b32  	%r257, %r226, 16;
	setp.eq.s32 	%p8, %r257, 0;
	@%p8 bra 	$L__BB0_16;
	ld.global.u32 	%r258, [%rd7+80];
	xor.b32  	%r426, %r426, %r258;
	ld.global.u32 	%r259, [%rd7+84];
	xor.b32  	%r425, %r425, %r259;
	ld.global.u32 	%r260, [%rd7+88];
	xor.b32  	%r424, %r424, %r260;
	ld.global.u32 	%r261, [%rd7+92];
	xor.b32  	%r423, %r423, %r261;
	ld.global.u32 	%r262, [%rd7+96];
	xor.b32  	%r422, %r422, %r262;
$L__BB0_16:
	and.b32  	%r264, %r226, 32;
	setp.eq.s32 	%p9, %r264, 0;
	@%p9 bra 	$L__BB0_18;
	ld.global.u32 	%r265, [%rd7+100];
	xor.b32  	%r426, %r426, %r265;
	ld.global.u32 	%r266, [%rd7+104];
	xor.b32  	%r425, %r425, %r266;
	ld.global.u32 	%r267, [%rd7+108];
	xor.b32  	%r424, %r424, %r267;
	ld.global.u32 	%r268, [%rd7+112];
	xor.b32  	%r423, %r423, %r268;
	ld.global.u32 	%r269, [%rd7+116];
	xor.b32  	%r422, %r422, %r269;
$L__BB0_18:
	and.b32  	%r271, %r226, 64;
	setp.eq.s32 	%p10, %r271, 0;
	@%p10 bra 	$L__BB0_20;
	ld.global.u32 	%r272, [%rd7+120];
	xor.b32  	%r426, %r426, %r272;
	ld.global.u32 	%r273, [%rd7+124];
	xor.b32  	%r425, %r425, %r273;
	ld.global.u32 	%r274, [%rd7+128];
	xor.b32  	%r424, %r424, %r274;
	ld.global.u32 	%r275, [%rd7+132];
	xor.b32  	%r423, %r423, %r275;
	ld.global.u32 	%r276, [%rd7+136];
	xor.b32  	%r422, %r422, %r276;
$L__BB0_20:
	and.b32  	%r278, %r226, 128;
	setp.eq.s32 	%p11, %r278, 0;
	@%p11 bra 	$L__BB0_22;
	ld.global.u32 	%r279, [%rd7+140];
	xor.b32  	%r426, %r426, %r279;
	ld.global.u32 	%r280, [%rd7+144];
	xor.b32  	%r425, %r425, %r280;
	ld.global.u32 	%r281, [%rd7+148];
	xor.b32  	%r424, %r424, %r281;
	ld.global.u32 	%r282, [%rd7+152];
	xor.b32  	%r423, %r423, %r282;
	ld.global.u32 	%r283, [%rd7+156];
	xor.b32  	%r422, %r422, %r283;
$L__BB0_22:
	and.b32  	%r285, %r226, 256;
	setp.eq.s32 	%p12, %r285, 0;
	@%p12 bra 	$L__BB0_24;
	ld.global.u32 	%r286, [%rd7+160];
	xor.b32  	%r426, %r426, %r286;
	ld.global.u32 	%r287, [%rd7+164];
	xor.b32  	%r425, %r425, %r287;
	ld.global.u32 	%r288, [%rd7+168];
	xor.b32  	%r424, %r424, %r288;
	ld.global.u32 	%r289, [%rd7+172];
	xor.b32  	%r423, %r423, %r289;
	ld.global.u32 	%r290, [%rd7+176];
	xor.b32  	%r422, %r422, %r290;
$L__BB0_24:
	and.b32  	%r292, %r226, 512;
	setp.eq.s32 	%p13, %r292, 0;
	@%p13 bra 	$L__BB0_26;
	ld.global.u32 	%r293, [%rd7+180];
	xor.b32  	%r426, %r426, %r293;
	ld.global.u32 	%r294, [%rd7+184];
	xor.b32  	%r425, %r425, %r294;
	ld.global.u32 	%r295, [%rd7+188];
	xor.b32  	%r424, %r424, %r295;
	ld.global.u32 	%r296, [%rd7+192];
	xor.b32  	%r423, %r423, %r296;
	ld.global.u32 	%r297, [%rd7+196];
	xor.b32  	%r422, %r422, %r297;
$L__BB0_26:
	and.b32  	%r299, %r226, 1024;
	setp.eq.s32 	%p14, %r299, 0;
	@%p14 bra 	$L__BB0_28;
	ld.global.u32 	%r300, [%rd7+200];
	xor.b32  	%r426, %r426, %r300;
	ld.global.u32 	%r301, [%rd7+204];
	xor.b32  	%r425, %r425, %r301;
	ld.global.u32 	%r302, [%rd7+208];
	xor.b32  	%r424, %r424, %r302;
	ld.global.u32 	%r303, [%rd7+212];
	xor.b32  	%r423, %r423, %r303;
	ld.global.u32 	%r304, [%rd7+216];
	xor.b32  	%r422, %r422, %r304;
$L__BB0_28:
	and.b32  	%r306, %r226, 2048;
	setp.eq.s32 	%p15, %r306, 0;
	@%p15 bra 	$L__BB0_30;
	ld.global.u32 	%r307, [%rd7+220];
	xor.b32  	%r426, %r426, %r307;
	ld.global.u32 	%r308, [%rd7+224];
	xor.b32  	%r425, %r425, %r308;
	ld.global.u32 	%r309, [%rd7+228];
	xor.b32  	%r424, %r424, %r309;
	ld.global.u32 	%r310, [%rd7+232];
	xor.b32  	%r423, %r423, %r310;
	ld.global.u32 	%r311, [%rd7+236];
	xor.b32  	%r422, %r422, %r311;
$L__BB0_30:
	and.b32  	%r313, %r226, 4096;
	setp.eq.s32 	%p16, %r313, 0;
	@%p16 bra 	$L__BB0_32;
	ld.global.u32 	%r314, [%rd7+240];
	xor.b32  	%r426, %r426, %r314;
	ld.global.u32 	%r315, [%rd7+244];
	xor.b32  	%r425, %r425, %r315;
	ld.global.u32 	%r316, [%rd7+248];
	xor.b32  	%r424, %r424, %r316;
	ld.global.u32 	%r317, [%rd7+252];
	xor.b32  	%r423, %r423, %r317;
	ld.global.u32 	%r318, [%rd7+256];
	xor.b32  	%r422, %r422, %r318;
$L__BB0_32:
	and.b32  	%r320, %r226, 8192;
	setp.eq.s32 	%p17, %r320, 0;
	@%p17 bra 	$L__BB0_34;
	ld.global.u32 	%r321, [%rd7+260];
	xor.b32  	%r426, %r426, %r321;
	ld.global.u32 	%r322, [%rd7+264];
	xor.b32  	%r425, %r425, %r322;
	ld.global.u32 	%r323, [%rd7+268];
	xor.b32  	%r424, %r424, %r323;
	ld.global.u32 	%r324, [%rd7+272];
	xor.b32  	%r423, %r423, %r324;
	ld.global.u32 	%r325, [%rd7+276];
	xor.b32  	%r422, %r422, %r325;
$L__BB0_34:
	and.b32  	%r327, %r226, 16384;
	setp.eq.s32 	%p18, %r327, 0;
	@%p18 bra 	$L__BB0_36;
	ld.global.u32 	%r328, [%rd7+280];
	xor.b32  	%r426, %r426, %r328;
	ld.global.u32 	%r329, [%rd7+284];
	xor.b32  	%r425, %r425, %r329;
	ld.global.u32 	%r330, [%rd7+288];
	xor.b32  	%r424, %r424, %r330;
	ld.global.u32 	%r331, [%rd7+292];
	xor.b32  	%r423, %r423, %r331;
	ld.global.u32 	%r332, [%rd7+296];
	xor.b32  	%r422, %r422, %r332;
$L__BB0_36:
	and.b32  	%r334, %r226, 32768;
	setp.eq.s32 	%p19, %r334, 0;
	@%p19 bra 	$L__BB0_38;
	ld.global.u32 	%r335, [%rd7+300];
	xor.b32  	%r426, %r426, %r335;
	ld.global.u32 	%r336, [%rd7+304];
	xor.b32  	%r425, %r425, %r336;
	ld.global.u32 	%r337, [%rd7+308];
	xor.b32  	%r424, %r424, %r337;
	ld.global.u32 	%r338, [%rd7+312];
	xor.b32  	%r423, %r423, %r338;
	ld.global.u32 	%r339, [%rd7+316];
	xor.b32  	%r422, %r422, %r339;
$L__BB0_38:
	add.s32 	%r421, %r421, 16;
	setp.ne.s32 	%p20, %r421, 32;
	@%p20 bra 	$L__BB0_6;
	mad.lo.s32 	%r340, %r415, -31, %r11;
	add.s32 	%r415, %r340, 1;
	setp.ne.s32 	%p21, %r415, 5;
	@%p21 bra 	$L__BB0_5;
	st.global.u32 	[%rd3+4], %r426;
	st.global.u32 	[%rd3+8], %r425;
	st.global.u32 	[%rd3+12], %r424;
	st.global.u32 	[%rd3+16], %r423;
	st.global.u32 	[%rd3+20], %r422;
	add.s32 	%r409, %r409, 1;
	setp.lt.u32 	%p22, %r409, %r2;
	@%p22 bra 	$L__BB0_4;
$L__BB0_41:
	shr.u64 	%rd8, %rd27, 2;
	add.s32 	%r408, %r408, 1;
	setp.gt.u64 	%p23, %rd27, 3;
	mov.u64 	%rd27, %rd8;
	@%p23 bra 	$L__BB0_2;
$L__BB0_42:
	mov.b32 	%r502, 0;
	st.global.v2.u32 	[%rd3+24], {%r502, %r502};
	st.global.u32 	[%rd3+32], %r502;
	mov.b64 	%rd18, 0;
	st.global.u64 	[%rd3+40], %rd18;
$L__BB0_43:
	cvt.rn.f64.u32 	%fd1, %r502;
	mul.f64 	%fd2, %fd1, 0dBF50624DD2F1A9FC;
	cvt.rn.f32.f64 	%f2, %fd2;
	fma.rn.f32 	%f3, %f2, 0f3BBB989D, 0f3F000000;
	cvt.sat.f32.f32 	%f4, %f3;
	mov.f32 	%f5, 0f4B400001;
	mov.f32 	%f6, 0f437C0000;
	fma.rm.f32 	%f7, %f4, %f6, %f5;
	add.f32 	%f8, %f7, 0fCB40007F;
	neg.f32 	%f9, %f8;
	fma.rn.f32 	%f10, %f2, 0f3FB8AA3B, %f9;
	fma.rn.f32 	%f11, %f2, 0f32A57060, %f10;
	mov.b32 	%r342, %f7;
	shl.b32 	%r343, %r342, 23;
	mov.b32 	%f12, %r343;
	ex2.approx.ftz.f32 	%f13, %f11;
	mul.f32 	%f14, %f13, %f12;
	cvt.f64.f32 	%fd3, %f14;
	fma.rn.f64 	%fd4, %fd3, 0d3FB70A3D70A3D70B, 0d3F847AE147AE147B;
	cvt.rn.f32.f64 	%f1, %fd4;
	ld.global.v2.u32 	{%r183, %r344}, [%rd3];
	shr.u32 	%r345, %r344, 2;
	xor.b32  	%r346, %r345, %r344;
	ld.global.v2.u32 	{%r347, %r184}, [%rd3+8];
	ld.global.v2.u32 	{%r185, %r187}, [%rd3+16];
	shl.b32 	%r348, %r187, 4;
	shl.b32 	%r349, %r346, 1;
	xor.b32  	%r350, %r349, %r348;
	xor.b32  	%r351, %r350, %r346;
	xor.b32  	%r188, %r351, %r187;
	add.s32 	%r352, %r183, %r188;
	add.s32 	%r353, %r352, 362437;
	mul.hi.u32 	%r354, %r353, 954437177;
	shr.u32 	%r355, %r354, 1;
	mul.lo.s32 	%r356, %r355, 9;
	sub.s32 	%r506, %r353, %r356;
	shr.u32 	%r357, %r347, 2;
	xor.b32  	%r358, %r357, %r347;
	st.global.v2.u32 	[%rd3+8], {%r185, %r187};
	shl.b32 	%r359, %r188, 4;
	shl.b32 	%r360, %r358, 1;
	xor.b32  	%r361, %r360, %r359;
	xor.b32  	%r362, %r361, %r358;
	xor.b32  	%r190, %r362, %r188;
	st.global.v2.u32 	[%rd3+16], {%r188, %r190};
	add.s32 	%r363, %r183, 724874;
	st.global.v2.u32 	[%rd3], {%r363, %r184};
	add.s32 	%r364, %r190, %r363;
	cvt.rn.f32.u32 	%f15, %r364;
	fma.rn.f32 	%f16, %f15, 0f2F800000, 0f2F000000;
	setp.geu.f32 	%p24, %f16, %f1;
	@%p24 bra 	$L__BB0_45;
	shr.u32 	%r368, %r184, 2;
	xor.b32  	%r369, %r368, %r184;
	st.global.v2.u32 	[%rd3+8], {%r187, %r188};
	shl.b32 	%r370, %r190, 4;
	shl.b32 	%r371, %r369, 1;
	xor.b32  	%r372, %r371, %r370;
	xor.b32  	%r373, %r372, %r369;
	xor.b32  	%r374, %r373, %r190;
	st.global.v2.u32 	[%rd3+16], {%r190, %r374};
	add.s32 	%r375, %r183, 1087311;
	st.global.v2.u32 	[%rd3], {%r375, %r185};
	add.s32 	%r376, %r374, %r375;
	and.b32  	%r505, %r376, 3;
	bra.uni 	$L__BB0_46;
$L__BB0_45:
	shl.b32 	%r365, %r506, 2;
	mul.wide.u32 	%rd19, %r365, 4;
	add.s64 	%rd20, %rd1, %rd19;
	ld.global.f32 	%f17, [%rd20];
	ld.global.f32 	%f18, [%rd20+4];
	setp.gt.f32 	%p25, %f18, %f17;
	selp.u32 	%r366, 1, 0, %p25;
	selp.f32 	%f19, %f18, %f17, %p25;
	ld.global.f32 	%f20, [%rd20+8];
	setp.gt.f32 	%p26, %f20, %f19;
	selp.b32 	%r367, 2, %r366, %p26;
	selp.f32 	%f21, %f20, %f19, %p26;
	ld.global.f32 	%f22, [%rd20+12];
	setp.gt.f32 	%p27, %f22, %f21;
	selp.b32 	%r505, 3, %r367, %p27;
$L__BB0_46:
	mov.b32 	%r504, 0;
$L__BB0_47:
	mul.hi.s32 	%r378, %r506, 1431655766;
	shr.u32 	%r379, %r378, 31;
	add.s32 	%r380, %r378, %r379;
	mul.lo.s32 	%r381, %r380, 3;
	sub.s32 	%r197, %r506, %r381;
	setp.ne.s32 	%p28, %r505, 0;
	setp.lt.s32 	%p29, %r506, 3;
	or.pred  	%p30, %p28, %p29;
	@%p30 bra 	$L__BB0_49;
	add.s32 	%r507, %r506, -3;
	bra.uni 	$L__BB0_54;
$L__BB0_49:
	setp.ne.s32 	%p31, %r505, 1;
	setp.gt.s32 	%p32, %r197, 1;
	or.pred  	%p33, %p31, %p32;
	@%p33 bra 	$L__BB0_51;
	add.s32 	%r507, %r506, 1;
	bra.uni 	$L__BB0_54;
$L__BB0_51:
	setp.ne.s32 	%p34, %r505, 2;
	setp.gt.s32 	%p35, %r506, 5;
	or.pred  	%p36, %p34, %p35;
	@%p36 bra 	$L__BB0_53;
	add.s32 	%r507, %r506, 3;
	bra.uni 	$L__BB0_54;
$L__BB0_53:
	setp.eq.s32 	%p37, %r505, 3;
	setp.gt.s32 	%p38, %r197, 0;
	and.pred  	%p39, %p37, %p38;
	selp.s32 	%r382, -1, 0, %p39;
	add.s32 	%r507, %r506, %r382;
$L__BB0_54:
	ld.global.v2.u32 	{%r203, %r383}, [%rd3];
	shr.u32 	%r384, %r383, 2;
	xor.b32  	%r385, %r384, %r383;
	ld.global.v2.u32 	{%r204, %r205}, [%rd3+8];
	ld.global.v2.u32 	{%r207, %r208}, [%rd3+16];
	st.global.v2.u32 	[%rd3+8], {%r205, %r207};
	shl.b32 	%r386, %r208, 4;
	shl.b32 	%r387, %r385, 1;
	xor.b32  	%r388, %r387, %r386;
	xor.b32  	%r389, %r388, %r385;
	xor.b32  	%r209, %r389, %r208;
	st.global.v2.u32 	[%rd3+16], {%r208, %r209};
	add.s32 	%r390, %r203, 362437;
	st.global.v2.u32 	[%rd3], {%r390, %r204};
	add.s32 	%r391, %r209, %r390;
	cvt.rn.f32.u32 	%f23, %r391;
	fma.rn.f32 	%f24, %f23, 0f2F800000, 0f2F000000;
	setp.geu.f32 	%p40, %f24, %f1;
	@%p40 bra 	$L__BB0_56;
	shr.u32 	%r395, %r204, 2;
	xor.b32  	%r396, %r395, %r204;
	st.global.v2.u32 	[%rd3+8], {%r207, %r208};
	shl.b32 	%r397, %r209, 4;
	shl.b32 	%r398, %r396, 1;
	xor.b32  	%r399, %r398, %r397;
	xor.b32  	%r400, %r399, %r396;
	xor.b32  	%r401, %r400, %r209;
	st.global.v2.u32 	[%rd3+16], {%r209, %r401};
	add.s32 	%r402, %r203, 724874;
	st.global.v2.u32 	[%rd3], {%r402, %r205};
	add.s32 	%r403, %r401, %r402;
	and.b32  	%r508, %r403, 3;
	bra.uni 	$L__BB0_57;
$L__BB0_56:
	shl.b32 	%r392, %r507, 2;
	mul.wide.s32 	%rd21, %r392, 4;
	add.s64 	%rd22, %rd1, %rd21;
	ld.global.f32 	%f25, [%rd22];
	ld.global.f32 	%f26, [%rd22+4];
	setp.gt.f32 	%p41, %f26, %f25;
	selp.u32 	%r393, 1, 0, %p41;
	selp.f32 	%f27, %f26, %f25, %p41;
	ld.global.f32 	%f28, [%rd22+8];
	setp.gt.f32 	%p42, %f28, %f27;
	selp.b32 	%r394, 2, %r393, %p42;
	selp.f32 	%f29, %f28, %f27, %p42;
	ld.global.f32 	%f30, [%rd22+12];
	setp.gt.f32 	%p43, %f30, %f29;
	selp.b32 	%r508, 3, %r394, %p43;
$L__BB0_57:
	setp.eq.s32 	%p44, %r507, 8;
	selp.f64 	%fd5, 0d4024000000000000, 0dBFB99999A0000000, %p44;
	shl.b32 	%r404, %r507, 2;
	or.b32  	%r405, %r404, %r508;
	mul.wide.s32 	%rd23, %r405, 4;
	add.s64 	%rd24, %rd1, %rd23;
	ld.global.f32 	%f31, [%rd24];
	cvt.f64.f32 	%fd6, %f31;
	fma.rn.f64 	%fd7, %fd6, 0d3FECCCCCCCCCCCCD, %fd5;
	shl.b32 	%r406, %r506, 2;
	add.s32 	%r407, %r406, %r505;
	mul.wide.s32 	%rd25, %r407, 4;
	add.s64 	%rd26, %rd1, %rd25;
	ld.global.f32 	%f32, [%rd26];
	cvt.f64.f32 	%fd8, %f32;
	sub.f64 	%fd9, %fd7, %fd8;
	fma.rn.f64 	%fd10, %fd9, 0d3FE0000000000000, %fd8;
	cvt.rn.f32.f64 	%f33, %fd10;
	st.global.f32 	[%rd26], %f33;
	add.s32 	%r504, %r504, 1;
	setp.ne.s32 	%p45, %r504, 100;
	mov.u32 	%r505, %r508;
	mov.u32 	%r506, %r507;
	@%p45 bra 	$L__BB0_47;
	add.s32 	%r502, %r502, 1;
	setp.ne.s32 	%p46, %r502, 5000;
	@%p46 bra 	$L__BB0_43;
	ret;

}


// ===== COMPILED SASS (sm_100) =====

	.target	sm_100

	.elftype	@"ET_EXEC"


//--------------------- .note.nv.tkinfo           --------------------------
	.section	.note.nv.tkinfo,"",@"SHT_NOTE"
	.sectionflags	@"SHF_NOTE_NV_TKINFO"
	.tkinfo
        /*0018*/ 	.word	0x00000002
        /*0030*/ 	.string	""
        /*0030*/ 	.string	"ptxas"
        /*0030*/ 	.string	"Cuda compilation tools, release 13.0, V13.0.88"
        /*0030*/ 	.string	"Build cuda_13.0.r13.0/compiler.36424714_0"
        /*0030*/ 	.string	"-arch sm_100 -m 64 "



//--------------------- .note.nv.cuinfo           --------------------------
	.section	.note.nv.cuinfo,"",@"SHT_NOTE"
	.sectionflags	@"SHF_NOTE_NV_CUINFO"
        /*0018*/ 	.short	0x0002
        /*001a*/ 	.short	0x0064
        /*001c*/ 	.short	0x0082
	.zero		2


//--------------------- .nv.info                  --------------------------
	.section	.nv.info,"",@"SHT_CUDA_INFO"
	.align	4


	//----- nvinfo : EIATTR_REGCOUNT
	.align		4
        /*0000*/ 	.byte	0x04, 0x2f
        /*0002*/ 	.short	(.L_10 - .L_9)
	.align		4
.L_9:
        /*0004*/ 	.word	index@(_Z12sarsa_kernelPfP17curandStateXORWOW)
        /*0008*/ 	.word	0x0000001f


	//----- nvinfo : EIATTR_FRAME_SIZE
	.align		4
.L_10:
        /*000c*/ 	.byte	0x04, 0x11
        /*000e*/ 	.short	(.L_12 - .L_11)
	.align		4
.L_11:
        /*0010*/ 	.word	index@(_Z12sarsa_kernelPfP17curandStateXORWOW)
        /*0014*/ 	.word	0x00000000


	//----- nvinfo : EIATTR_MIN_STACK_SIZE
	.align		4
.L_12:
        /*0018*/ 	.byte	0x04, 0x12
        /*001a*/ 	.short	(.L_14 - .L_13)
	.align		4
.L_13:
        /*001c*/ 	.word	index@(_Z12sarsa_kernelPfP17curandStateXORWOW)
        /*0020*/ 	.word	0x00000000
.L_14:


//--------------------- .nv.compat                --------------------------
	.section	.nv.compat,"",@"SHT_CUDA_COMPAT_INFO"
	.align	4
        /*0000*/ 	.byte	0x02, 0x09, 0x00, 0x00, 0x02, 0x02, 0x01, 0x00, 0x02, 0x05, 0x05, 0x00, 0x03, 0x07, 0x01, 0x01
        /*0010*/ 	.byte	0x02, 0x03, 0x00, 0x00, 0x02, 0x06, 0x01, 0x00, 0x04, 0x0b, 0x08, 0x00, 0x01, 0x00, 0x00, 0x00
        /*0020*/ 	.byte	0x00, 0x00, 0x00, 0x00


//--------------------- .nv.info._Z12sarsa_kernelPfP17curandStateXORWOW --------------------------
	.section	.nv.info._Z12sarsa_kernelPfP17curandStateXORWOW,"",@"SHT_CUDA_INFO"
	.sectionflags	@""
	.align	4


	//----- nvinfo : EIATTR_CUDA_API_VERSION
	.align		4
        /*0000*/ 	.byte	0x04, 0x37
        /*0002*/ 	.short	(.L_16 - .L_15)
.L_15:
        /*0004*/ 	.word	0x00000082


	//----- nvinfo : EIATTR_KPARAM_INFO
	.align		4
.L_16:
        /*0008*/ 	.byte	0x04, 0x17
        /*000a*/ 	.short	(.L_18 - .L_17)
.L_17:
        /*000c*/ 	.word	0x00000000
        /*0010*/ 	.short	0x0001
        /*0012*/ 	.short	0x0008
        /*0014*/ 	.byte	0x00, 0xf5, 0x21, 0x00


	//----- nvinfo : EIATTR_KPARAM_INFO
	.align		4
.L_18:
        /*0018*/ 	.byte	0x04, 0x17
        /*001a*/ 	.short	(.L_20 - .L_19)
.L_19:
        /*001c*/ 	.word	0x00000000
        /*0020*/ 	.short	0x0000
        /*0022*/ 	.short	0x0000
        /*0024*/ 	.byte	0x00, 0xf5, 0x21, 0x00


	//----- nvinfo : EIATTR_SPARSE_MMA_MASK
	.align		4
.L_20:
        /*0028*/ 	.byte	0x03, 0x50
        /*002a*/ 	.short	0x0000


	//----- nvinfo : EIATTR_MAXREG_COUNT
	.align		4
        /*002c*/ 	.byte	0x03, 0x1b
        /*002e*/ 	.short	0x00ff


	//----- nvinfo : EIATTR_MERCURY_ISA_VERSION
	.align		4
        /*0030*/ 	.byte	0x03, 0x5f
        /*0032*/ 	.short	0x0101


	//----- nvinfo : EIATTR_VRC_CTA_INIT_COUNT
	.align		4
        /*0034*/ 	.byte	0x02, 0x4a
	.zero		1
	.zero		1


	//----- nvinfo : EIATTR_EXIT_INSTR_OFFSETS
	.align		4
        /*0038*/ 	.byte	0x04, 0x1c
        /*003a*/ 	.short	(.L_22 - .L_21)


	//   ....[0]....
.L_21:
        /*003c*/ 	.word	0x00001ae0


	//----- nvinfo : EIATTR_CRS_STACK_SIZE
	.align		4
.L_22:
        /*0040*/ 	.byte	0x04, 0x1e
        /*0042*/ 	.short	(.L_24 - .L_23)
.L_23:
        /*0044*/ 	.word	0x00000000


	//----- nvinfo : EIATTR_CBANK_PARAM_SIZE
	.align		4
.L_24:
        /*0048*/ 	.byte	0x03, 0x19
        /*004a*/ 	.short	0x0010


	//----- nvinfo : EIATTR_PARAM_CBANK
	.align		4
        /*004c*/ 	.byte	0x04, 0x0a
        /*004e*/ 	.short	(.L_26 - .L_25)
	.align		4
.L_25:
        /*0050*/ 	.word	index@(.nv.constant0._Z12sarsa_kernelPfP17curandStateXORWOW)
        /*0054*/ 	.short	0x0380
        /*0056*/ 	.short	0x0010


	//----- nvinfo : EIATTR_SW_WAR
	.align		4
.L_26:
        /*0058*/ 	.byte	0x04, 0x36
        /*005a*/ 	.short	(.L_28 - .L_27)
.L_27:
        /*005c*/ 	.word	0x00000008
.L_28:


//--------------------- .nv.callgraph             --------------------------
	.section	.nv.callgraph,"",@"SHT_CUDA_CALLGRAPH"
	.align	4
	.sectionentsize	8
	.align		4
        /*0000*/ 	.word	0x00000000
	.align		4
        /*0004*/ 	.word	0xffffffff
	.align		4
        /*0008*/ 	.word	0x00000000
	.align		4
        /*000c*/ 	.word	0xfffffffe
	.align		4
        /*0010*/ 	.word	0x00000000
	.align		4
        /*0014*/ 	.word	0xfffffffd
	.align		4
        /*0018*/ 	.word	0x00000000
	.align		4
        /*001c*/ 	.word	0xfffffffc


//--------------------- .nv.constant4             --------------------------
	.section	.nv.constant4,"a",@progbits
	.align	8
	.align		8
.nv.constant4:
        /*0000*/ 	.dword	precalc_xorwow_matrix
	.align		8
        /*0008*/ 	.dword	precalc_xorwow_offset_matrix
	.align		8
        /*0010*/ 	.dword	mrg32k3aM1
	.align		8
        /*0018*/ 	.dword	mrg32k3aM2
	.align		8
        /*0020*/ 	.dword	mrg32k3aM1SubSeq
	.align		8
        /*0028*/ 	.dword	mrg32k3aM2SubSeq
	.align		8
        /*0030*/ 	.dword	mrg32k3aM1Seq
	.align		8
        /*0038*/ 	.dword	mrg32k3aM2Seq


//--------------------- .nv.constant3             --------------------------
	.section	.nv.constant3,"a",@progbits
	.align	8
.nv.constant3:
	.type		__cr_lgamma_table,@object
	.size		__cr_lgamma_table,(.L_8 - __cr_lgamma_table)
__cr_lgamma_table:
        /*0000*/ 	.byte	0x00, 0x00, 0x00, 0x00, 0x00, 0x00, 0x00, 0x00, 0x00, 0x00, 0x00, 0x00, 0x00, 0x00, 0x00, 0x00
        /*0010*/ 	.byte	0xef, 0x39, 0xfa, 0xfe, 0x42, 0x2e, 0xe6, 0x3f, 0x02, 0x20, 0x2a, 0xfa, 0x0b, 0xab, 0xfc, 0x3f
        /*0020*/ 	.byte	0xf9, 0x2c, 0x92, 0x7c, 0xa7, 0x6c, 0x09, 0x40, 0xc9, 0x79, 0x44, 0x3c, 0x64, 0x26, 0x13, 0x40
        /*0030*/ 	.byte	0xca, 0x01, 0xcf, 0x3a, 0x27, 0x51, 0x1a, 0x40, 0x30, 0xcc, 0x2d, 0xf3, 0xe1, 0x0c, 0x21, 0x40
        /*0040*/ 	.byte	0x0d, 0xb7, 0xfc, 0x82, 0x8e, 0x35, 0x25, 0x40
.L_8:


//--------------------- .text._Z12sarsa_kernelPfP17curandStateXORWOW --------------------------
	.section	.text._Z12sarsa_kernelPfP17curandStateXORWOW,"ax",@progbits
	.align	128
        .global         _Z12sarsa_kernelPfP17curandStateXORWOW
        .type           _Z12sarsa_kernelPfP17curandStateXORWOW,@function
        .size           _Z12sarsa_kernelPfP17curandStateXORWOW,(.L_x_19 - _Z12sarsa_kernelPfP17curandStateXORWOW)
        .other          _Z12sarsa_kernelPfP17curandStateXORWOW,@"STO_CUDA_ENTRY STV_DEFAULT"
_Z12sarsa_kernelPfP17curandStateXORWOW:
.text._Z12sarsa_kernelPfP17curandStateXORWOW:
[----:B------:R-:W-:Y:S01]  /*0000*/  LDC R1, c[0x0][0x37c] ;  /* 0x0000df00ff017b82 */ /* 0x000fe20000000800 */
[----:B------:R-:W0:Y:S07]  /*0010*/  S2R R0, SR_TID.X ;  /* 0x0000000000007919 */ /* 0x000e2e0000002100 */
[----:B------:R-:W0:Y:S01]  /*0020*/  LDC.64 R2, c[0x0][0x388] ;  /* 0x0000e200ff027b82 */ /* 0x000e220000000a00 */
[----:B------:R-:W1:Y:S01]  /*0030*/  LDCU.64 UR6, c[0x0][0x358] ;  /* 0x00006b00ff0677ac */ /* 0x000e620008000a00 */
[----:B------:R-:W-:Y:S01]  /*0040*/  IMAD.MOV.U32 R4, RZ, RZ, 0x3198c20f ;  /* 0x3198c20fff047424 */ /* 0x000fe200078e00ff */
[----:B------:R-:W-:Y:S01]  /*0050*/  BSSY.RECONVERGENT B0, `(.L_x_0) ;  /* 0x00000e0000007945 */ /* 0x000fe20003800200 */
[----:B------:R-:W-:-:S02]  /*0060*/  IMAD.MOV.U32 R5, RZ, RZ, 0x5efdb30c ;  /* 0x5efdb30cff057424 */ /* 0x000fc400078e00ff */
[----:B------:R-:W-:Y:S02]  /*0070*/  IMAD.MOV.U32 R6, RZ, RZ, 0x423bb012 ;  /* 0x423bb012ff067424 */ /* 0x000fe400078e00ff */
[----:B------:R-:W-:Y:S02]  /*0080*/  IMAD.MOV.U32 R7, RZ, RZ, -0x75bd8fc ;  /* 0xf8a42704ff077424 */ /* 0x000fe400078e00ff */
[----:B------:R-:W-:Y:S02]  /*0090*/  IMAD.MOV.U32 R8, RZ, RZ, -0x23270784 ;  /* 0xdcd8f87cff087424 */ /* 0x000fe400078e00ff */
[----:B------:R-:W-:Y:S02]  /*00a0*/  IMAD.MOV.U32 R9, RZ, RZ, 0x57fa2510 ;  /* 0x57fa2510ff097424 */ /* 0x000fe400078e00ff */
[C---:B0-----:R-:W-:Y:S01]  /*00b0*/  IMAD.WIDE.U32 R2, R0.reuse, 0x30, R2 ;  /* 0x0000003000027825 */ /* 0x041fe200078e0002 */
[----:B------:R-:W-:-:S04]  /*00c0*/  ISETP.NE.AND P0, PT, R0, RZ, PT ;  /* 0x000000ff0000720c */ /* 0x000fc80003f05270 */
[----:B-1----:R0:W-:Y:S04]  /*00d0*/  STG.E.64 desc[UR6][R2.64], R4 ;  /* 0x0000000402007986 */ /* 0x0021e8000c101b06 */
[----:B------:R0:W-:Y:S04]  /*00e0*/  STG.E.64 desc[UR6][R2.64+0x8], R6 ;  /* 0x0000080602007986 */ /* 0x0001e8000c101b06 */
[----:B------:R0:W-:Y:S01]  /*00f0*/  STG.E.64 desc[UR6][R2.64+0x10], R8 ;  /* 0x0000100802007986 */ /* 0x0001e2000c101b06 */
[----:B------:R-:W-:Y:S05]  /*0100*/  @!P0 BRA `(.L_x_1) ;  /* 0x0000000c00508947 */ /* 0x000fea0003800000 */
[----:B------:R-:W-:-:S07]  /*0110*/  CS2R R10, SRZ ;  /* 0x00000000000a7805 */ /* 0x000fce000001ff00 */
.L_x_7:
[----:B0-----:R-:W-:Y:S01]  /*0120*/  LOP3.LUT R2, R0, 0x3, RZ, 0xc0, !PT ;  /* 0x0000000300027812 */ /* 0x001fe200078ec0ff */
[----:B------:R-:W-:Y:S03]  /*0130*/  BSSY.RECONVERGENT B1, `(.L_x_2) ;  /* 0x00000cb000017945 */ /* 0x000fe60003800200 */
[----:B------:R-:W-:-:S04]  /*0140*/  ISETP.NE.U32.AND P0, PT, R2, RZ, PT ;  /* 0x000000ff0200720c */ /* 0x000fc80003f05070 */
[----:B------:R-:W-:-:S13]  /*0150*/  ISETP.NE.AND.EX P0, PT, RZ, RZ, PT, P0 ;  /* 0x000000ffff00720c */ /* 0x000fda0003f05300 */
[----:B------:R-:W-:Y:S05]  /*0160*/  @!P0 BRA `(.L_x_3) ;  /* 0x0000000c001c8947 */ /* 0x000fea0003800000 */
[----:B------:R-:W0:Y:S01]  /*0170*/  LDC.64 R6, c[0x4][RZ] ;  /* 0x01000000ff067b82 */ /* 0x000e220000000a00 */
[----:B------:R-:W-:Y:S02]  /*0180*/  IMAD.MOV.U32 R12, RZ, RZ, RZ ;  /* 0x000000ffff0c7224 */ /* 0x000fe400078e00ff */
[----:B0-----:R-:W-:-:S07]  /*0190*/  IMAD.WIDE.U32 R6, R10, 0xc80, R6 ;  /* 0x00000c800a067825 */ /* 0x001fce00078e0006 */
.L_x_6:
[----:B0-----:R-:W-:Y:S01]  /*01a0*/  IMAD.MOV.U32 R13, RZ, RZ, RZ ;  /* 0x000000ffff0d7224 */ /* 0x001fe200078e00ff */
[----:B------:R-:W-:Y:S01]  /*01b0*/  CS2R R2, SRZ ;  /* 0x0000000000027805 */ /* 0x000fe2000001ff00 */
[----:B------:R-:W-:Y:S01]  /*01c0*/  IMAD.MOV.U32 R15, RZ, RZ, RZ ;  /* 0x000000ffff0f7224 */ /* 0x000fe200078e00ff */
[----:B------:R-:W-:-:S07]  /*01d0*/  CS2R R4, SRZ ;  /* 0x0000000000047805 */ /* 0x000fce000001ff00 */
.L_x_5:
[----:B------:R-:W0:Y:S01]  /*01e0*/  S2R R14, SR_TID.X ;  /* 0x00000000000e7919 */ /* 0x000e220000002100 */
[----:B------:R-:W0:Y:S02]  /*01f0*/  LDC.64 R8, c[0x0][0x388] ;  /* 0x0000e200ff087b82 */ /* 0x000e240000000a00 */
[----:B0-----:R-:W-:-:S04]  /*0200*/  IMAD.WIDE.U32 R8, R14, 0x30, R8 ;  /* 0x000000300e087825 */ /* 0x001fc800078e0008 */
[----:B------:R-:W-:-:S05]  /*0210*/  IMAD.WIDE.U32 R8, R15, 0x4, R8 ;  /* 0x000000040f087825 */ /* 0x000fca00078e0008 */
[----:B------:R0:W5:Y:S01]  /*0220*/  LDG.E R16, desc[UR6][R8.64+0x4] ;  /* 0x0000040608107981 */ /* 0x000162000c1e1900 */
[----:B------:R-:W-:-:S07]  /*0230*/  IMAD.MOV.U32 R17, RZ, RZ, RZ ;  /* 0x000000ffff117224 */ /* 0x000fce00078e00ff */
.L_x_4:
[----:B-----5:R-:W-:Y:S01]  /*0240*/  SHF.R.U32.HI R24, RZ, R17, R16 ;  /* 0x00000011ff187219 */ /* 0x020fe20000011610 */
[----:B0-----:R-:W-:-:S03]  /*0250*/  IMAD.SHL.U32 R8, R15, 0x20, RZ ;  /* 0x000000200f087824 */ /* 0x001fc600078e00ff */
[----:B------:R-:W-:Y:S01]  /*0260*/  LOP3.LUT R9, R24, 0x1, RZ, 0xc0, !PT ;  /* 0x0000000118097812 */ /* 0x000fe200078ec0ff */
[----:B------:R-:W-:-:S03]  /*0270*/  IMAD.IADD R8, R8, 0x1, R17 ;  /* 0x0000000108087824 */ /* 0x000fc600078e0211 */
[----:B------:R-:W-:Y:S01]  /*0280*/  ISETP.NE.U32.AND P0, PT, R9, 0x1, PT ;  /* 0x000000010900780c */ /* 0x000fe20003f05070 */
[----:B------:R-:W-:-:S03]  /*0290*/  IMAD R9, R8, 0x5, RZ ;  /* 0x0000000508097824 */ /* 0x000fc600078e02ff */
[----:B------:R-:W-:Y:S01]  /*02a0*/  R2P PR, R24, 0x7e ;  /* 0x0000007e18007804 */ /* 0x000fe20000000000 */
[----:B------:R-:W-:-:S08]  /*02b0*/  IMAD.WIDE.U32 R8, R9, 0x4, R6 ;  /* 0x0000000409087825 */ /* 0x000fd000078e0006 */
[----:B------:R-:W2:Y:S04]  /*02c0*/  @!P0 LDG.E R18, desc[UR6][R8.64] ;  /* 0x0000000608128981 */ /* 0x000ea8000c1e1900 */
[----:B------:R-:W3:Y:S04]  /*02d0*/  @P1 LDG.E R22, desc[UR6][R8.64+0x14] ;  /* 0x0000140608161981 */ /* 0x000ee8000c1e1900 */
[----:B------:R-:W4:Y:S04]  /*02e0*/  @!P0 LDG.E R20, desc[UR6][R8.64+0x10] ;  /* 0x0000100608148981 */ /* 0x000f28000c1e1900 */
[----:B------:R-:W4:Y:S04]  /*02f0*/  @P2 LDG.E R28, desc[UR6][R8.64+0x28] ;  /* 0x00002806081c2981 */ /* 0x000f28000c1e1900 */
[----:B------:R-:W4:Y:S04]  /*0300*/  @P1 LDG.E R26, desc[UR6][R8.64+0x24] ;  /* 0x00002406081a1981 */ /* 0x000f28000c1e1900 */
[----:B------:R-:W4:Y:S04]  /*0310*/  @P3 LDG.E R21, desc[UR6][R8.64+0x3c] ;  /* 0x00003c0608153981 */ /* 0x000f28000c1e1900 */
[----:B------:R-:W4:Y:S04]  /*0320*/  @P2 LDG.E R19, desc[UR6][R8.64+0x38] ;  /* 0x0000380608132981 */ /* 0x000f28000c1e1900 */
[----:B------:R-:W4:Y:S04]  /*0330*/  @P4 LDG.E R23, desc[UR6][R8.64+0x50] ;  /* 0x0000500608174981 */ /* 0x000f28000c1e1900 */
[----:B------:R-:W4:Y:S01]  /*0340*/  @P1 LDG.E R25, desc[UR6][R8.64+0x20] ;  /* 0x0000200608191981 */ /* 0x000f22000c1e1900 */
[----:B--2---:R-:W-:-:S03]  /*0350*/  @!P0 LOP3.LUT R13, R13, R18, RZ, 0x3c, !PT ;  /* 0x000000120d0d8212 */ /* 0x004fc600078e3cff */
[----:B------:R-:W2:Y:S01]  /*0360*/  @!P0 LDG.E R18, desc[UR6][R8.64+0x8] ;  /* 0x0000080608128981 */ /* 0x000ea2000c1e1900 */
[----:B---3--:R-:W-:-:S03]  /*0370*/  @P1 LOP3.LUT R13, R13, R22, RZ, 0x3c, !PT ;  /* 0x000000160d0d1212 */ /* 0x008fc600078e3cff */
[----:B------:R-:W3:Y:S01]  /*0380*/  @P3 LDG.E R22, desc[UR6][R8.64+0x4c] ;  /* 0x00004c0608163981 */ /* 0x000ee2000c1e1900 */
[----:B----4-:R-:W-:-:S03]  /*0390*/  @!P0 LOP3.LUT R3, R3, R20, RZ, 0x3c, !PT ;  /* 0x0000001403038212 */ /* 0x010fc600078e3cff */
[----:B------:R-:W4:Y:S01]  /*03a0*/  @P1 LDG.E R20, desc[UR6][R8.64+0x1c] ;  /* 0x00001c0608141981 */ /* 0x000f22000c1e1900 */
[----:B------:R-:W-:Y:S02]  /*03b0*/  @P2 LOP3.LUT R13, R13, R28, RZ, 0x3c, !PT ;  /* 0x0000001c0d0d2212 */ /* 0x000fe400078e3cff */
[----:B------:R-:W-:Y:S02]  /*03c0*/  @P1 LOP3.LUT R3, R3, R26, RZ, 0x3c, !PT ;  /* 0x0000001a03031212 */ /* 0x000fe400078e3cff */
[----:B------:R-:W4:Y:S01]  /*03d0*/  @P5 LDG.E R26, desc[UR6][R8.64+0x64] ;  /* 0x00006406081a5981 */ /* 0x000f22000c1e1900 */
[----:B------:R-:W-:-:S03]  /*03e0*/  @P3 LOP3.LUT R13, R13, R21, RZ, 0x3c, !PT ;  /* 0x000000150d0d3212 */ /* 0x000fc600078e3cff */
[----:B------:R-:W4:Y:S01]  /*03f0*/  @!P0 LDG.E R21, desc[UR6][R8.64+0xc] ;  /* 0x00000c0608158981 */ /* 0x000f22000c1e1900 */
[----:B------:R-:W-:-:S03]  /*0400*/  @P2 LOP3.LUT R3, R3, R19, RZ, 0x3c, !PT ;  /* 0x0000001303032212 */ /* 0x000fc600078e3cff */
[----:B------:R-:W4:Y:S01]  /*0410*/  @!P0 LDG.E R19, desc[UR6][R8.64+0x4] ;  /* 0x0000040608138981 */ /* 0x000f22000c1e1900 */
[----:B------:R-:W-:-:S03]  /*0420*/  @P4 LOP3.LUT R13, R13, R23, RZ, 0x3c, !PT ;  /* 0x000000170d0d4212 */ /* 0x000fc600078e3cff */
[----:B------:R-:W4:Y:S01]  /*0430*/  @P1 LDG.E R23, desc[UR6][R8.64+0x18] ;  /* 0x0000180608171981 */ /* 0x000f22000c1e1900 */
[----:B--2---:R-:W-:-:S03]  /*0440*/  @!P0 LOP3.LUT R5, R5, R18, RZ, 0x3c, !PT ;  /* 0x0000001205058212 */ /* 0x004fc600078e3cff */
[----:B------:R-:W2:Y:S01]  /*0450*/  @P2 LDG.E R18, desc[UR6][R8.64+0x30] ;  /* 0x0000300608122981 */ /* 0x000ea2000c1e1900 */
[----:B---3--:R-:W-:-:S03]  /*0460*/  @P3 LOP3.LUT R3, R3, R22, RZ, 0x3c, !PT ;  /* 0x0000001603033212 */ /* 0x008fc600078e3cff */
[----:B------:R-:W3:Y:S01]  /*0470*/  @P4 LDG.E R22, desc[UR6][R8.64+0x60] ;  /* 0x0000600608164981 */ /* 0x000ee2000c1e1900 */
[----:B----4-:R-:W-:-:S03]  /*0480*/  @P1 LOP3.LUT R5, R5, R20, RZ, 0x3c, !PT ;  /* 0x0000001405051212 */ /* 0x010fc600078e3cff */
[----:B------:R-:W4:Y:S01]  /*0490*/  @P3 LDG.E R20, desc[UR6][R8.64+0x44] ;  /* 0x0000440608143981 */ /* 0x000f22000c1e1900 */
[----:B------:R-:W-:-:S03]  /*04a0*/  @P5 LOP3.LUT R13, R13, R26, RZ, 0x3c, !PT ;  /* 0x0000001a0d0d5212 */ /* 0x000fc600078e3cff */
[----:B------:R-:W4:Y:S01]  /*04b0*/  @P6 LDG.E R26, desc[UR6][R8.64+0x78] ;  /* 0x00007806081a6981 */ /* 0x000f22000c1e1900 */
[----:B------:R-:W-:-:S03]  /*04c0*/  @!P0 LOP3.LUT R2, R2, R21, RZ, 0x3c, !PT ;  /* 0x0000001502028212 */ /* 0x000fc600078e3cff */
[----:B------:R-:W4:Y:S01]  /*04d0*/  @P2 LDG.E R21, desc[UR6][R8.64+0x34] ;  /* 0x0000340608152981 */ /* 0x000f22000c1e1900 */
[----:B------:R-:W-:-:S03]  /*04e0*/  @!P0 LOP3.LUT R4, R4, R19, RZ, 0x3c, !PT ;  /* 0x0000001304048212 */ /* 0x000fc600078e3cff */
[----:B------:R-:W4:Y:S01]  /*04f0*/  @P2 LDG.E R19, desc[UR6][R8.64+0x2c] ;  /* 0x00002c0608132981 */ /* 0x000f22000c1e1900 */
[----:B------:R-:W-:Y:S02]  /*0500*/  @P1 LOP3.LUT R2, R2, R25, RZ, 0x3c, !PT ;  /* 0x0000001902021212 */ /* 0x000fe400078e3cff */
[----:B------:R-:W-:Y:S01]  /*0510*/  @P1 LOP3.LUT R4, R4, R23, RZ, 0x3c, !PT ;  /* 0x0000001704041212 */ /* 0x000fe200078e3cff */
[----:B------:R-:W4:Y:S04]  /*0520*/  @P3 LDG.E R25, desc[UR6][R8.64+0x48] ;  /* 0x0000480608193981 */ /* 0x000f28000c1e1900 */
[----:B------:R-:W4:Y:S01]  /*0530*/  @P3 LDG.E R23, desc[UR6][R8.64+0x40] ;  /* 0x0000400608173981 */ /* 0x000f22000c1e1900 */
[----:B------:R-:W-:Y:S02]  /*0540*/  LOP3.LUT P0, RZ, R24, 0x80, RZ, 0xc0, !PT ;  /* 0x0000008018ff7812 */ /* 0x000fe4000780c0ff */
[----:B--2---:R-:W-:-:S02]  /*0550*/  @P2 LOP3.LUT R5, R5, R18, RZ, 0x3c, !PT ;  /* 0x0000001205052212 */ /* 0x004fc400078e3cff */
[----:B------:R-:W2:Y:S01]  /*0560*/  @P4 LDG.E R18, desc[UR6][R8.64+0x58] ;  /* 0x0000580608124981 */ /* 0x000ea2000c1e1900 */
[----:B---3--:R-:W-:-:S03]  /*0570*/  @P4 LOP3.LUT R3, R3, R22, RZ, 0x3c, !PT ;  /* 0x0000001603034212 */ /* 0x008fc600078e3cff */
[----:B------:R-:W3:Y:S01]  /*0580*/  @P5 LDG.E R22, desc[UR6][R8.64+0x74] ;  /* 0x0000740608165981 */ /* 0x000ee2000c1e1900 */
[----:B----4-:R-:W-:-:S03]  /*0590*/  @P3 LOP3.LUT R5, R5, R20, RZ, 0x3c, !PT ;  /* 0x0000001405053212 */ /* 0x010fc600078e3cff */
[----:B------:R-:W4:Y:S01]  /*05a0*/  @P5 LDG.E R20, desc[UR6][R8.64+0x6c] ;  /* 0x00006c0608145981 */ /* 0x000f22000c1e1900 */
[----:B------:R-:W-:-:S03]  /*05b0*/  @P6 LOP3.LUT R13, R13, R26, RZ, 0x3c, !PT ;  /* 0x0000001a0d0d6212 */ /* 0x000fc600078e3cff */
        /* <DEDUP_REMOVED lines=9> */
[----:B--2---:R-:W-:-:S03]  /*0650*/  @P4 LOP3.LUT R5, R5, R18, RZ, 0x3c, !PT ;  /* 0x0000001205054212 */ /* 0x004fc600078e3cff */
        /* <DEDUP_REMOVED lines=15> */
[----:B--2---:R-:W-:-:S04]  /*0750*/  @P6 LOP3.LUT R5, R5, R18, RZ, 0x3c, !PT ;  /* 0x0000001205056212 */ /* 0x004fc800078e3cff */
[----:B---3--:R-:W-:Y:S02]  /*0760*/  @P0 LOP3.LUT R5, R5, R22, RZ, 0x3c, !PT ;  /* 0x0000001605050212 */ /* 0x008fe400078e3cff */
[----:B----4-:R-:W-:-:S04]  /*0770*/  @P6 LOP3.LUT R3, R3, R20, RZ, 0x3c, !PT ;  /* 0x0000001403036212 */ /* 0x010fc800078e3cff */
[----:B------:R-:W-:Y:S02]  /*0780*/  @P0 LOP3.LUT R3, R3, R26, RZ, 0x3c, !PT ;  /* 0x0000001a03030212 */ /* 0x000fe400078e3cff */
[----:B------:R-:W-:Y:S02]  /*0790*/  @P6 LOP3.LUT R2, R2, R21, RZ, 0x3c, !PT ;  /* 0x0000001502026212 */ /* 0x000fe400078e3cff */
[----:B------:R-:W-:Y:S02]  /*07a0*/  @P6 LOP3.LUT R4, R4, R19, RZ, 0x3c, !PT ;  /* 0x0000001304046212 */ /* 0x000fe400078e3cff */
[----:B------:R-:W-:Y:S02]  /*07b0*/  @P0 LOP3.LUT R2, R2, R25, RZ, 0x3c, !PT ;  /* 0x0000001902020212 */ /* 0x000fe400078e3cff */
[----:B------:R-:W-:Y:S02]  /*07c0*/  @P0 LOP3.LUT R4, R4, R23, RZ, 0x3c, !PT ;  /* 0x0000001704040212 */ /* 0x000fe400078e3cff */
[----:B------:R-:W-:-:S13]  /*07d0*/  R2P PR, R24.B1, 0x7f ;  /* 0x0000007f18007804 */ /* 0x000fda0000001000 */
[----:B------:R-:W2:Y:S04]  /*07e0*/  @P0 LDG.E R18, desc[UR6][R8.64+0xa0] ;  /* 0x0000a00608120981 */ /* 0x000ea8000c1e1900 */
[----:B------:R-:W3:Y:S04]  /*07f0*/  @P1 LDG.E R20, desc[UR6][R8.64+0xb4] ;  /* 0x0000b40608141981 */ /* 0x000ee8000c1e1900 */
[----:B------:R-:W4:Y:S04]  /*0800*/  @P2 LDG.E R26, desc[UR6][R8.64+0xc8] ;  /* 0x0000c806081a2981 */ /* 0x000f28000c1e1900 */
[----:B------:R-:W4:Y:S04]  /*0810*/  @P3 LDG.E R28, desc[UR6][R8.64+0xdc] ;  /* 0x0000dc06081c3981 */ /* 0x000f28000c1e1900 */
[----:B------:R-:W4:Y:S04]  /*0820*/  @P0 LDG.E R19, desc[UR6][R8.64+0xa4] ;  /* 0x0000a40608130981 */ /* 0x000f28000c1e1900 */
[----:B------:R-:W4:Y:S04]  /*0830*/  @P0 LDG.E R22, desc[UR6][R8.64+0xb0] ;  /* 0x0000b00608160981 */ /* 0x000f28000c1e1900 */
[----:B------:R-:W4:Y:S04]  /*0840*/  @P4 LDG.E R25, desc[UR6][R8.64+0xf0] ;  /* 0x0000f00608194981 */ /* 0x000f28000c1e1900 */
[----:B------:R-:W4:Y:S04]  /*0850*/  @P0 LDG.E R21, desc[UR6][R8.64+0xac] ;  /* 0x0000ac0608150981 */ /* 0x000f28000c1e1900 */
[----:B------:R-:W4:Y:S01]  /*0860*/  @P1 LDG.E R23, desc[UR6][R8.64+0xb8] ;  /* 0x0000b80608171981 */ /* 0x000f22000c1e1900 */
[----:B--2---:R-:W-:-:S03]  /*0870*/  @P0 LOP3.LUT R13, R13, R18, RZ, 0x3c, !PT ;  /* 0x000000120d0d0212 */ /* 0x004fc600078e3cff */
[----:B------:R-:W2:Y:S01]  /*0880*/  @P1 LDG.E R18, desc[UR6][R8.64+0xbc] ;  /* 0x0000bc0608121981 */ /* 0x000ea2000c1e1900 */
[----:B---3--:R-:W-:-:S03]  /*0890*/  @P1 LOP3.LUT R13, R13, R20, RZ, 0x3c, !PT ;  /* 0x000000140d0d1212 */ /* 0x008fc600078e3cff */
[----:B------:R-:W3:Y:S01]  /*08a0*/  @P0 LDG.E R20, desc[UR6][R8.64+0xa8] ;  /* 0x0000a80608140981 */ /* 0x000ee2000c1e1900 */
[----:B----4-:R-:W-:-:S03]  /*08b0*/  @P2 LOP3.LUT R13, R13, R26, RZ, 0x3c, !PT ;  /* 0x0000001a0d0d2212 */ /* 0x010fc600078e3cff */
[----:B------:R-:W4:Y:S01]  /*08c0*/  @P5 LDG.E R26, desc[UR6][R8.64+0x104] ;  /* 0x00010406081a5981 */ /* 0x000f22000c1e1900 */
[----:B------:R-:W-:Y:S02]  /*08d0*/  @P3 LOP3.LUT R13, R13, R28, RZ, 0x3c, !PT ;  /* 0x0000001c0d0d3212 */ /* 0x000fe400078e3cff */
[----:B------:R-:W-:Y:S02]  /*08e0*/  @P0 LOP3.LUT R4, R4, R19, RZ, 0x3c, !PT ;  /* 0x0000001304040212 */ /* 0x000fe400078e3cff */
        /* <DEDUP_REMOVED lines=9> */
[----:B---3--:R-:W-:-:S03]  /*0980*/  @P0 LOP3.LUT R5, R5, R20, RZ, 0x3c, !PT ;  /* 0x0000001405050212 */ /* 0x008fc600078e3cff */
[----:B------:R-:W3:Y:S01]  /*0990*/  @P1 LDG.E R20, desc[UR6][R8.64+0xc4] ;  /* 0x0000c40608141981 */ /* 0x000ee2000c1e1900 */
[----:B--2---:R-:W-:-:S03]  /*09a0*/  @P1 LOP3.LUT R5, R5, R18, RZ, 0x3c, !PT ;  /* 0x0000001205051212 */ /* 0x004fc600078e3cff */
[----:B------:R-:W2:Y:S01]  /*09b0*/  @P3 LDG.E R18, desc[UR6][R8.64+0xe4] ;  /* 0x0000e40608123981 */ /* 0x000ea2000c1e1900 */
[----:B------:R-:W-:Y:S02]  /*09c0*/  LOP3.LUT P0, RZ, R24, 0x8000, RZ, 0xc0, !PT ;  /* 0x0000800018ff7812 */ /* 0x000fe4000780c0ff */
[----:B----4-:R-:W-:Y:S01]  /*09d0*/  @P5 LOP3.LUT R13, R13, R26, RZ, 0x3c, !PT ;  /* 0x0000001a0d0d5212 */ /* 0x010fe200078e3cff */
[----:B------:R-:W4:Y:S04]  /*09e0*/  @P2 LDG.E R24, desc[UR6][R8.64+0xd8] ;  /* 0x0000d80608182981 */ /* 0x000f28000c1e1900 */
[----:B------:R-:W4:Y:S01]  /*09f0*/  @P6 LDG.E R26, desc[UR6][R8.64+0x118] ;  /* 0x00011806081a6981 */ /* 0x000f22000c1e1900 */
[----:B------:R-:W-:Y:S02]  /*0a00*/  @P1 LOP3.LUT R2, R2, R19, RZ, 0x3c, !PT ;  /* 0x0000001302021212 */ /* 0x000fe400078e3cff */
[----:B------:R-:W-:Y:S01]  /*0a10*/  @P2 LOP3.LUT R5, R5, R22, RZ, 0x3c, !PT ;  /* 0x0000001605052212 */ /* 0x000fe200078e3cff */
[----:B------:R-:W4:Y:S04]  /*0a20*/  @P3 LDG.E R19, desc[UR6][R8.64+0xe8] ;  /* 0x0000e80608133981 */ /* 0x000f28000c1e1900 */
[----:B------:R-:W4:Y:S01]  /*0a30*/  @P4 LDG.E R22, desc[UR6][R8.64+0xf8] ;  /* 0x0000f80608164981 */ /* 0x000f22000c1e1900 */
[----:B------:R-:W-:-:S03]  /*0a40*/  @P2 LOP3.LUT R4, R4, R21, RZ, 0x3c, !PT ;  /* 0x0000001504042212 */ /* 0x000fc600078e3cff */
[----:B------:R-:W4:Y:S01]  /*0a50*/  @P4 LDG.E R21, desc[UR6][R8.64+0xf4] ;  /* 0x0000f40608154981 */ /* 0x000f22000c1e1900 */
[----:B------:R-:W-:-:S03]  /*0a60*/  @P2 LOP3.LUT R2, R2, R23, RZ, 0x3c, !PT ;  /* 0x0000001702022212 */ /* 0x000fc600078e3cff */
[----:B------:R-:W4:Y:S01]  /*0a70*/  @P4 LDG.E R23, desc[UR6][R8.64+0xfc] ;  /* 0x0000fc0608174981 */ /* 0x000f22000c1e1900 */
[----:B------:R-:W-:-:S03]  /*0a80*/  @P3 LOP3.LUT R4, R4, R25, RZ, 0x3c, !PT ;  /* 0x0000001904043212 */ /* 0x000fc600078e3cff */
[----:B------:R-:W4:Y:S04]  /*0a90*/  @P5 LDG.E R25, desc[UR6][R8.64+0x108] ;  /* 0x0001080608195981 */ /* 0x000f28000c1e1900 */
[----:B------:R-:W4:Y:S01]  /*0aa0*/  @P0 LDG.E R27, desc[UR6][R8.64+0x138] ;  /* 0x00013806081b0981 */ /* 0x000f22000c1e1900 */
[----:B---3--:R-:W-:-:S03]  /*0ab0*/  @P1 LOP3.LUT R3, R3, R20, RZ, 0x3c, !PT ;  /* 0x0000001403031212 */ /* 0x008fc600078e3cff */
[----:B------:R-:W3:Y:S01]  /*0ac0*/  @P3 LDG.E R20, desc[UR6][R8.64+0xec] ;  /* 0x0000ec0608143981 */ /* 0x000ee2000c1e1900 */
[----:B--2---:R-:W-:-:S03]  /*0ad0*/  @P3 LOP3.LUT R5, R5, R18, RZ, 0x3c, !PT ;  /* 0x0000001205053212 */ /* 0x004fc600078e3cff */
[----:B------:R-:W2:Y:S01]  /*0ae0*/  @P5 LDG.E R18, desc[UR6][R8.64+0x10c] ;  /* 0x00010c0608125981 */ /* 0x000ea2000c1e1900 */
        /* <DEDUP_REMOVED lines=22> */
[----:B------:R-:W-:-:S05]  /*0c50*/  VIADD R17, R17, 0x10 ;  /* 0x0000001011117836 */ /* 0x000fca0000000000 */
[----:B------:R-:W-:Y:S02]  /*0c60*/  ISETP.NE.AND P1, PT, R17, 0x20, PT ;  /* 0x000000201100780c */ /* 0x000fe40003f25270 */
[----:B------:R-:W-:Y:S02]  /*0c70*/  @P5 LOP3.LUT R2, R2, R19, RZ, 0x3c, !PT ;  /* 0x0000001302025212 */ /* 0x000fe400078e3cff */
[----:B------:R-:W-:Y:S02]  /*0c80*/  @P6 LOP3.LUT R4, R4, R21, RZ, 0x3c, !PT ;  /* 0x0000001504046212 */ /* 0x000fe400078e3cff */
[----:B------:R-:W-:Y:S02]  /*0c90*/  @P6 LOP3.LUT R5, R5, R22, RZ, 0x3c, !PT ;  /* 0x0000001605056212 */ /* 0x000fe400078e3cff */
[----:B------:R-:W-:Y:S02]  /*0ca0*/  @P6 LOP3.LUT R2, R2, R23, RZ, 0x3c, !PT ;  /* 0x0000001702026212 */ /* 0x000fe400078e3cff */
[----:B------:R-:W-:-:S02]  /*0cb0*/  @P0 LOP3.LUT R4, R4, R25, RZ, 0x3c, !PT ;  /* 0x0000001904040212 */ /* 0x000fc400078e3cff */
[----:B------:R-:W-:Y:S02]  /*0cc0*/  @P0 LOP3.LUT R2, R2, R27, RZ, 0x3c, !PT ;  /* 0x0000001b02020212 */ /* 0x000fe400078e3cff */
[----:B---3--:R-:W-:-:S04]  /*0cd0*/  @P5 LOP3.LUT R3, R3, R20, RZ, 0x3c, !PT ;  /* 0x0000001403035212 */ /* 0x008fc800078e3cff */
[----:B--2---:R-:W-:Y:S02]  /*0ce0*/  @P6 LOP3.LUT R3, R3, R18, RZ, 0x3c, !PT ;  /* 0x0000001203036212 */ /* 0x004fe400078e3cff */
[----:B----4-:R-:W-:Y:S02]  /*0cf0*/  @P0 LOP3.LUT R5, R5, R24, RZ, 0x3c, !PT ;  /* 0x0000001805050212 */ /* 0x010fe400078e3cff */
[----:B------:R-:W-:Y:S01]  /*0d00*/  @P0 LOP3.LUT R3, R3, R26, RZ, 0x3c, !PT ;  /* 0x0000001a03030212 */ /* 0x000fe200078e3cff */
[----:B------:R-:W-:Y:S06]  /*0d10*/  @P1 BRA `(.L_x_4) ;  /* 0xfffffff400481947 */ /* 0x000fec000383ffff */
[----:B------:R-:W-:-:S05]  /*0d20*/  VIADD R15, R15, 0x1 ;  /* 0x000000010f0f7836 */ /* 0x000fca0000000000 */
[----:B------:R-:W-:-:S13]  /*0d30*/  ISETP.NE.AND P0, PT, R15, 0x5, PT ;  /* 0x000000050f00780c */ /* 0x000fda0003f05270 */
[----:B------:R-:W-:Y:S05]  /*0d40*/  @P0 BRA `(.L_x_5) ;  /* 0xfffffff400240947 */ /* 0x000fea000383ffff */
[----:B------:R-:W0:Y:S01]  /*0d50*/  LDC.64 R8, c[0x0][0x388] ;  /* 0x0000e200ff087b82 */ /* 0x000e220000000a00 */
[----:B------:R-:W-:Y:S01]  /*0d60*/  VIADD R12, R12, 0x1 ;  /* 0x000000010c0c7836 */ /* 0x000fe20000000000 */
[----:B------:R-:W-:-:S04]  /*0d70*/  LOP3.LUT R15, R0, 0x3, RZ, 0xc0, !PT ;  /* 0x00000003000f7812 */ /* 0x000fc800078ec0ff */
[----:B------:R-:W-:Y:S01]  /*0d80*/  ISETP.GE.U32.AND P0, PT, R12, R15, PT ;  /* 0x0000000f0c00720c */ /* 0x000fe20003f06070 */
[----:B0-----:R-:W-:-:S05]  /*0d90*/  IMAD.WIDE.U32 R8, R14, 0x30, R8 ;  /* 0x000000300e087825 */ /* 0x001fca00078e0008 */
[----:B------:R0:W-:Y:S04]  /*0da0*/  STG.E.64 desc[UR6][R8.64+0x8], R4 ;  /* 0x0000080408007986 */ /* 0x0001e8000c101b06 */
[----:B------:R0:W-:Y:S04]  /*0db0*/  STG.E.64 desc[UR6][R8.64+0x10], R2 ;  /* 0x0000100208007986 */ /* 0x0001e8000c101b06 */
[----:B------:R0:W-:Y:S01]  /*0dc0*/  STG.E desc[UR6][R8.64+0x4], R13 ;  /* 0x0000040d08007986 */ /* 0x0001e2000c101906 */
[----:B------:R-:W-:Y:S05]  /*0dd0*/  @!P0 BRA `(.L_x_6) ;  /* 0xfffffff000f08947 */ /* 0x000fea000383ffff */
.L_x_3:
[----:B------:R-:W-:Y:S05]  /*0de0*/  BSYNC.RECONVERGENT B1 ;  /* 0x0000000000017941 */ /* 0x000fea0003800200 */
.L_x_2:
[----:B------:R-:W-:Y:S01]  /*0df0*/  ISETP.GT.U32.AND P0, PT, R0, 0x3, PT ;  /* 0x000000030000780c */ /* 0x000fe20003f04070 */
[----:B------:R-:W-:Y:S01]  /*0e00*/  VIADD R10, R10, 0x1 ;  /* 0x000000010a0a7836 */ /* 0x000fe20000000000 */
[--C-:B------:R-:W-:Y:S02]  /*0e10*/  SHF.R.U64 R0, R0, 0x2, R11.reuse ;  /* 0x0000000200007819 */ /* 0x100fe4000000120b */
[----:B------:R-:W-:Y:S02]  /*0e20*/  ISETP.GT.U32.AND.EX P0, PT, R11, RZ, PT, P0 ;  /* 0x000000ff0b00720c */ /* 0x000fe40003f04100 */
[----:B------:R-:W-:-:S11]  /*0e30*/  SHF.R.U32.HI R11, RZ, 0x2, R11 ;  /* 0x00000002ff0b7819 */ /* 0x000fd6000001160b */
[----:B------:R-:W-:Y:S05]  /*0e40*/  @P0 BRA `(.L_x_7) ;  /* 0xfffffff000b40947 */ /* 0x000fea000383ffff */
.L_x_1:
[----:B------:R-:W-:Y:S05]  /*0e50*/  BSYNC.RECONVERGENT B0 ;  /* 0x0000000000007941 */ /* 0x000fea0003800200 */
.L_x_0:
[----:B0-----:R-:W0:Y:S01]  /*0e60*/  S2R R5, SR_TID.X ;  /* 0x0000000000057919 */ /* 0x001e220000002100 */
[----:B------:R-:W0:Y:S01]  /*0e70*/  LDC.64 R2, c[0x0][0x388] ;  /* 0x0000e200ff027b82 */ /* 0x000e220000000a00 */
[----:B------:R-:W-:Y:S01]  /*0e80*/  UMOV UR4, URZ ;  /* 0x000000ff00047c82 */ /* 0x000fe20008000000 */
[----:B0-----:R-:W-:-:S05]  /*0e90*/  IMAD.WIDE.U32 R2, R5, 0x30, R2 ;  /* 0x0000003005027825 */ /* 0x001fca00078e0002 */
[----:B------:R0:W-:Y:S04]  /*0ea0*/  STG.E.64 desc[UR6][R2.64+0x18], RZ ;  /* 0x000018ff02007986 */ /* 0x0001e8000c101b06 */
[----:B------:R0:W-:Y:S04]  /*0eb0*/  STG.E desc[UR6][R2.64+0x20], RZ ;  /* 0x000020ff02007986 */ /* 0x0001e8000c101906 */
[----:B------:R0:W-:Y:S02]  /*0ec0*/  STG.E.64 desc[UR6][R2.64+0x28], RZ ;  /* 0x000028ff02007986 */ /* 0x0001e4000c101b06 */
.L_x_17:
[----:B--2---:R-:W2:Y:S04]  /*0ed0*/  LDG.E.64 R6, desc[UR6][R2.64] ;  /* 0x0000000602067981 */ /* 0x004ea8000c1e1b00 */
[----:B------:R-:W3:Y:S04]  /*0ee0*/  LDG.E.64 R4, desc[UR6][R2.64+0x10] ;  /* 0x0000100602047981 */ /* 0x000ee8000c1e1b00 */
[----:B------:R-:W4:Y:S01]  /*0ef0*/  LDG.E.64 R8, desc[UR6][R2.64+0x8] ;  /* 0x0000080602087981 */ /* 0x000f22000c1e1b00 */
[----:B------:R-:W1:Y:S01]  /*0f00*/  I2F.F64.U32 R10, UR4 ;  /* 0x00000004000a7d12 */ /* 0x000e620008201800 */
[----:B------:R-:W-:Y:S01]  /*0f10*/  UMOV UR8, 0xd2f1a9fc ;  /* 0xd2f1a9fc00087882 */ /* 0x000fe20000000000 */
[----:B------:R-:W-:Y:S01]  /*0f20*/  UMOV UR9, 0x3f50624d ;  /* 0x3f50624d00097882 */ /* 0x000fe20000000000 */
[----:B------:R-:W-:Y:S01]  /*0f30*/  IMAD.MOV.U32 R13, RZ, RZ, 0x3bbb989d ;  /* 0x3bbb989dff0d7424 */ /* 0x000fe200078e00ff */
[----:B------:R-:W-:Y:S01]  /*0f40*/  UIADD3 UR4, UPT, UPT, UR4, 0x1, URZ ;  /* 0x0000000104047890 */ /* 0x000fe2000fffe0ff */
[----:B------:R-:W-:Y:S01]  /*0f50*/  IMAD.MOV.U32 R15, RZ, RZ, 0x437c0000 ;  /* 0x437c0000ff0f7424 */ /* 0x000fe200078e00ff */
[----:B------:R-:W-:Y:S02]  /*0f60*/  BSSY.RECONVERGENT B0, `(.L_x_8) ;  /* 0x000004e000007945 */ /* 0x000fe40003800200 */
[----:B------:R-:W-:Y:S01]  /*0f70*/  UISETP.NE.AND UP1, UPT, UR4, 0x1388, UPT ;  /* 0x000013880400788c */ /* 0x000fe2000bf25270 */
[----:B-1----:R-:W-:Y:S01]  /*0f80*/  DMUL R10, R10, -UR8 ;  /* 0x800000080a0a7c28 */ /* 0x002fe20008000000 */
[----:B------:R-:W-:Y:S01]  /*0f90*/  UMOV UR8, 0x70a3d70b ;  /* 0x70a3d70b00087882 */ /* 0x000fe20000000000 */
[----:B------:R-:W-:-:S08]  /*0fa0*/  UMOV UR9, 0x3fb70a3d ;  /* 0x3fb70a3d00097882 */ /* 0x000fd00000000000 */
[----:B------:R-:W1:Y:S02]  /*0fb0*/  F2F.F32.F64 R10, R10 ;  /* 0x0000000a000a7310 */ /* 0x000e640000301000 */
[----:B-1----:R-:W-:-:S04]  /*0fc0*/  FFMA.SAT R0, R10, R13, 0.5 ;  /* 0x3f0000000a007423 */ /* 0x002fc8000000200d */
[----:B------:R-:W-:Y:S01]  /*0fd0*/  FFMA.RM R0, R0, R15, 12582913 ;  /* 0x4b40000100007423 */ /* 0x000fe2000000400f */
[----:B------:R-:W-:-:S03]  /*0fe0*/  IMAD.MOV.U32 R15, RZ, RZ, 0x3f847ae1 ;  /* 0x3f847ae1ff0f7424 */ /* 0x000fc600078e00ff */
[C---:B------:R-:W-:Y:S01]  /*0ff0*/  FADD R13, R0.reuse, -12583039 ;  /* 0xcb40007f000d7421 */ /* 0x040fe20000000000 */
[----:B------:R-:W-:-:S03]  /*1000*/  IMAD.SHL.U32 R0, R0, 0x800000, RZ ;  /* 0x0080000000007824 */ /* 0x000fc600078e00ff */
[----:B------:R-:W-:-:S04]  /*1010*/  FFMA R13, R10, 1.4426950216293334961, -R13 ;  /* 0x3fb8aa3b0a0d7823 */ /* 0x000fc8000000080d */
[----:B------:R-:W-:-:S04]  /*1020*/  FFMA R14, R10, 1.925963033500011079e-08, R13 ;  /* 0x32a570600a0e7823 */ /* 0x000fc8000000000d */
[----:B------:R1:W5:Y:S02]  /*1030*/  MUFU.EX2 R13, R14 ;  /* 0x0000000e000d7308 */ /* 0x0003640000000800 */
[----:B-1----:R-:W-:Y:S02]  /*1040*/  IMAD.MOV.U32 R14, RZ, RZ, 0x47ae147b ;  /* 0x47ae147bff0e7424 */ /* 0x002fe400078e00ff */
[----:B-----5:R-:W-:Y:S01]  /*1050*/  FMUL R0, R0, R13 ;  /* 0x0000000d00007220 */ /* 0x020fe20000400000 */
[----:B--2---:R-:W-:Y:S01]  /*1060*/  SHF.R.U32.HI R12, RZ, 0x2, R7 ;  /* 0x00000002ff0c7819 */ /* 0x004fe20000011607 */
[----:B------:R-:W-:-:S03]  /*1070*/  VIADD R16, R6, 0xb0f8a ;  /* 0x000b0f8a06107836 */ /* 0x000fc60000000000 */
[----:B------:R-:W-:Y:S01]  /*1080*/  LOP3.LUT R12, R12, R7, RZ, 0x3c, !PT ;  /* 0x000000070c0c7212 */ /* 0x000fe200078e3cff */
[----:B---3--:R-:W-:Y:S01]  /*1090*/  IMAD.SHL.U32 R7, R5, 0x10, RZ ;  /* 0x0000001005077824 */ /* 0x008fe200078e00ff */
[----:B------:R1:W-:Y:S01]  /*10a0*/  STG.E.64 desc[UR6][R2.64+0x8], R4 ;  /* 0x0000080402007986 */ /* 0x0003e2000c101b06 */
[----:B----4-:R-:W-:Y:S02]  /*10b0*/  SHF.R.U32.HI R11, RZ, 0x2, R8 ;  /* 0x00000002ff0b7819 */ /* 0x010fe40000011608 */
[C---:B------:R-:W-:Y:S02]  /*10c0*/  IMAD.SHL.U32 R10, R12.reuse, 0x2, RZ ;  /* 0x000000020c0a7824 */ /* 0x040fe400078e00ff */
[----:B------:R-:W-:Y:S01]  /*10d0*/  IMAD.MOV.U32 R17, RZ, RZ, R9 ;  /* 0x000000ffff117224 */ /* 0x000fe200078e0009 */
[----:B------:R-:W-:Y:S02]  /*10e0*/  LOP3.LUT R11, R11, R8, RZ, 0x3c, !PT ;  /* 0x000000080b0b7212 */ /* 0x000fe400078e3cff */
[----:B------:R-:W-:-:S02]  /*10f0*/  LOP3.LUT R10, R12, R10, R7, 0x96, !PT ;  /* 0x0000000a0c0a7212 */ /* 0x000fc400078e9607 */
[----:B------:R-:W2:Y:S01]  /*1100*/  F2F.F64.F32 R12, R0 ;  /* 0x00000000000c7310 */ /* 0x000ea20000201800 */
[----:B------:R-:W-:Y:S01]  /*1110*/  IMAD.SHL.U32 R7, R11, 0x2, RZ ;  /* 0x000000020b077824 */ /* 0x000fe200078e00ff */
[----:B------:R-:W-:Y:S01]  /*1120*/  LOP3.LUT R10, R10, R5, RZ, 0x3c, !PT ;  /* 0x000000050a0a7212 */ /* 0x000fe200078e3cff */
[----:B------:R1:W-:Y:S04]  /*1130*/  STG.E.64 desc[UR6][R2.64], R16 ;  /* 0x0000001002007986 */ /* 0x0003e8000c101b06 */
[----:B------:R-:W-:-:S05]  /*1140*/  IMAD.SHL.U32 R8, R10, 0x10, RZ ;  /* 0x000000100a087824 */ /* 0x000fca00078e00ff */
[----:B------:R-:W-:Y:S01]  /*1150*/  LOP3.LUT R11, R11, R7, R8, 0x96, !PT ;  /* 0x000000070b0b7212 */ /* 0x000fe200078e9608 */
[----:B--2---:R-:W-:-:S03]  /*1160*/  DFMA R12, R12, UR8, R14 ;  /* 0x000000080c0c7c2b */ /* 0x004fc6000800000e */
[----:B------:R-:W-:Y:S01]  /*1170*/  LOP3.LUT R11, R11, R10, RZ, 0x3c, !PT ;  /* 0x0000000a0b0b7212 */ /* 0x000fe200078e3cff */
[----:B------:R-:W-:Y:S02]  /*1180*/  IMAD.MOV.U32 R15, RZ, RZ, 0x2f800000 ;  /* 0x2f800000ff0f7424 */ /* 0x000fe400078e00ff */
[----:B------:R-:W2:Y:S02]  /*1190*/  F2F.F32.F64 R0, R12 ;  /* 0x0000000c00007310 */ /* 0x000ea40000301000 */
[----:B------:R-:W-:Y:S01]  /*11a0*/  IMAD.IADD R7, R11, 0x1, R16 ;  /* 0x000000010b077824 */ /* 0x000fe200078e0210 */
[----:B------:R1:W-:Y:S04]  /*11b0*/  STG.E.64 desc[UR6][R2.64+0x10], R10 ;  /* 0x0000100a02007986 */ /* 0x0003e8000c101b06 */
[----:B------:R-:W-:-:S02]  /*11c0*/  I2FP.F32.U32 R8, R7 ;  /* 0x0000000700087245 */ /* 0x000fc40000201000 */
[----:B------:R-:W-:-:S03]  /*11d0*/  IADD3 R7, PT, PT, R6, 0x587c5, R10 ;  /* 0x000587c506077810 */ /* 0x000fc60007ffe00a */
[----:B------:R-:W-:Y:S02]  /*11e0*/  FFMA R15, R8, R15, 1.1641532182693481445e-10 ;  /* 0x2f000000080f7423 */ /* 0x000fe4000000000f */
[----:B------:R-:W-:-:S03]  /*11f0*/  IMAD.HI.U32 R8, R7, 0x38e38e39, RZ ;  /* 0x38e38e3907087827 */ /* 0x000fc600078e00ff */
[----:B--2---:R-:W-:Y:S02]  /*1200*/  FSETP.GEU.AND P0, PT, R15, R0, PT ;  /* 0x000000000f00720b */ /* 0x004fe40003f0e000 */
[----:B------:R-:W-:-:S05]  /*1210*/  SHF.R.U32.HI R8, RZ, 0x1, R8 ;  /* 0x00000001ff087819 */ /* 0x000fca0000011608 */
[----:B------:R-:W-:-:S06]  /*1220*/  IMAD R7, R8, -0x9, R7 ;  /* 0xfffffff708077824 */ /* 0x000fcc00078e0207 */
[----:B-1----:R-:W-:Y:S05]  /*1230*/  @P0 BRA `(.L_x_9) ;  /* 0x0000000000440947 */ /* 0x002fea0003800000 */
[----:B------:R-:W-:Y:S01]  /*1240*/  SHF.R.U32.HI R8, RZ, 0x2, R9 ;  /* 0x00000002ff087819 */ /* 0x000fe20000011609 */
[----:B------:R-:W-:Y:S02]  /*1250*/  IMAD.MOV.U32 R16, RZ, RZ, R5 ;  /* 0x000000ffff107224 */ /* 0x000fe400078e0005 */
[----:B------:R-:W-:Y:S01]  /*1260*/  IMAD.MOV.U32 R17, RZ, RZ, R10 ;  /* 0x000000ffff117224 */ /* 0x000fe200078e000a */
[----:B------:R-:W-:Y:S01]  /*1270*/  LOP3.LUT R8, R8, R9, RZ, 0x3c, !PT ;  /* 0x0000000908087212 */ /* 0x000fe200078e3cff */
[----:B------:R-:W-:-:S03]  /*1280*/  IMAD.SHL.U32 R9, R11, 0x10, RZ ;  /* 0x000000100b097824 */ /* 0x000fc600078e00ff */
[----:B------:R1:W-:Y:S01]  /*1290*/  STG.E.64 desc[UR6][R2.64+0x8], R16 ;  /* 0x0000081002007986 */ /* 0x0003e2000c101b06 */
[----:B------:R-:W-:-:S05]  /*12a0*/  IMAD.SHL.U32 R12, R8, 0x2, RZ ;  /* 0x00000002080c7824 */ /* 0x000fca00078e00ff */
[----:B------:R-:W-:Y:S01]  /*12b0*/  LOP3.LUT R12, R8, R12, R9, 0x96, !PT ;  /* 0x0000000c080c7212 */ /* 0x000fe200078e9609 */
[----:B------:R-:W-:Y:S02]  /*12c0*/  IMAD.MOV.U32 R9, RZ, RZ, R4 ;  /* 0x000000ffff097224 */ /* 0x000fe400078e0004 */
[----:B------:R-:W-:Y:S01]  /*12d0*/  VIADD R8, R6, 0x10974f ;  /* 0x0010974f06087836 */ /* 0x000fe20000000000 */
[----:B------:R-:W-:Y:S01]  /*12e0*/  LOP3.LUT R5, R12, R11, RZ, 0x3c, !PT ;  /* 0x0000000b0c057212 */ /* 0x000fe200078e3cff */
[----:B------:R-:W-:-:S03]  /*12f0*/  IMAD.MOV.U32 R4, RZ, RZ, R11 ;  /* 0x000000ffff047224 */ /* 0x000fc600078e000b */
[----:B------:R1:W-:Y:S01]  /*1300*/  STG.E.64 desc[UR6][R2.64], R8 ;  /* 0x0000000802007986 */ /* 0x0003e2000c101b06 */
[----:B------:R-:W-:-:S03]  /*1310*/  IMAD.IADD R14, R5, 0x1, R8 ;  /* 0x00000001050e7824 */ /* 0x000fc600078e0208 */
[----:B------:R1:W-:Y:S02]  /*1320*/  STG.E.64 desc[UR6][R2.64+0x10], R4 ;  /* 0x0000100402007986 */ /* 0x0003e4000c101b06 */
[----:B------:R-:W-:Y:S01]  /*1330*/  LOP3.LUT R14, R14, 0x3, RZ, 0xc0, !PT ;  /* 0x000000030e0e7812 */ /* 0x000fe200078ec0ff */
[----:B------:R-:W-:Y:S06]  /*1340*/  BRA `(.L_x_10) ;  /* 0x00000000003c7947 */ /* 0x000fec0003800000 */
.L_x_9:
[----:B------:R-:W1:Y:S01]  /*1350*/  LDC.64 R4, c[0x0][0x380] ;  /* 0x0000e000ff047b82 */ /* 0x000e620000000a00 */
[----:B------:R-:W-:-:S04]  /*1360*/  IMAD.SHL.U32 R9, R7, 0x4, RZ ;  /* 0x0000000407097824 */ /* 0x000fc800078e00ff */
[----:B-1----:R-:W-:-:S05]  /*1370*/  IMAD.WIDE.U32 R4, R9, 0x4, R4 ;  /* 0x0000000409047825 */ /* 0x002fca00078e0004 */
[----:B------:R-:W2:Y:S04]  /*1380*/  LDG.E R6, desc[UR6][R4.64] ;  /* 0x0000000604067981 */ /* 0x000ea8000c1e1900 */
[----:B------:R-:W2:Y:S04]  /*1390*/  LDG.E R9, desc[UR6][R4.64+0x4] ;  /* 0x0000040604097981 */ /* 0x000ea8000c1e1900 */
[----:B------:R-:W3:Y:S04]  /*13a0*/  LDG.E R11, desc[UR6][R4.64+0x8] ;  /* 0x00000806040b7981 */ /* 0x000ee8000c1e1900 */
[----:B------:R-:W4:Y:S01]  /*13b0*/  LDG.E R8, desc[UR6][R4.64+0xc] ;  /* 0x00000c0604087981 */ /* 0x000f22000c1e1900 */
[----:B--2---:R-:W-:-:S04]  /*13c0*/  FSETP.GT.AND P0, PT, R9, R6, PT ;  /* 0x000000060900720b */ /* 0x004fc80003f04000 */
[----:B------:R-:W-:-:S04]  /*13d0*/  FSEL R6, R9, R6, P0 ;  /* 0x0000000609067208 */ /* 0x000fc80000000000 */
[----:B---3--:R-:W-:-:S04]  /*13e0*/  FSETP.GT.AND P1, PT, R11, R6, PT ;  /* 0x000000060b00720b */ /* 0x008fc80003f24000 */
[----:B------:R-:W-:Y:S02]  /*13f0*/  FSEL R11, R11, R6, P1 ;  /* 0x000000060b0b7208 */ /* 0x000fe40000800000 */
[----:B------:R-:W-:Y:S02]  /*1400*/  SEL R6, RZ, 0x1, !P0 ;  /* 0x00000001ff067807 */ /* 0x000fe40004000000 */
[----:B----4-:R-:W-:Y:S02]  /*1410*/  FSETP.GT.AND P0, PT, R8, R11, PT ;  /* 0x0000000b0800720b */ /* 0x010fe40003f04000 */
[----:B------:R-:W-:-:S04]  /*1420*/  SEL R6, R6, 0x2, !P1 ;  /* 0x0000000206067807 */ /* 0x000fc80004800000 */
[----:B------:R-:W-:-:S07]  /*1430*/  SEL R14, R6, 0x3, !P0 ;  /* 0x00000003060e7807 */ /* 0x000fce0004000000 */
.L_x_10:
[----:B------:R-:W-:Y:S05]  /*1440*/  BSYNC.RECONVERGENT B0 ;  /* 0x0000000000007941 */ /* 0x000fea0003800200 */
.L_x_8:
[----:B-1----:R-:W1:Y:S01]  /*1450*/  LDC.64 R4, c[0x0][0x380] ;  /* 0x0000e000ff047b82 */ /* 0x002e620000000a00 */
[----:B------:R-:W-:-:S05]  /*1460*/  UMOV UR5, URZ ;  /* 0x000000ff00057c82 */ /* 0x000fca0008000000 */
.L_x_16:
[----:B--2---:R-:W2:Y:S04]  /*1470*/  LDG.E.64 R8, desc[UR6][R2.64] ;  /* 0x0000000602087981 */ /* 0x004ea8000c1e1b00 */
[----:B------:R-:W3:Y:S04]  /*1480*/  LDG.E.64 R10, desc[UR6][R2.64+0x10] ;  /* 0x00001006020a7981 */ /* 0x000ee8000c1e1b00 */
[----:B------:R-:W4:Y:S01]  /*1490*/  LDG.E.64 R12, desc[UR6][R2.64+0x8] ;  /* 0x00000806020c7981 */ /* 0x000f22000c1e1b00 */
[----:B------:R-:W-:Y:S01]  /*14a0*/  ISETP.GE.AND P0, PT, R7, 0x3, PT ;  /* 0x000000030700780c */ /* 0x000fe20003f06270 */
[----:B------:R-:W-:Y:S03]  /*14b0*/  BSSY.RECONVERGENT B0, `(.L_x_11) ;  /* 0x0000028000007945 */ /* 0x000fe60003800200 */
[----:B------:R-:W-:-:S02]  /*14c0*/  ISETP.NE.OR P0, PT, R14, RZ, !P0 ;  /* 0x000000ff0e00720c */ /* 0x000fc40004705670 */
[----:B--2---:R-:W-:Y:S01]  /*14d0*/  SHF.R.U32.HI R6, RZ, 0x2, R9 ;  /* 0x00000002ff067819 */ /* 0x004fe20000011609 */
[----:B------:R-:W-:-:S03]  /*14e0*/  VIADD R18, R8, 0x587c5 ;  /* 0x000587c508127836 */ /* 0x000fc60000000000 */
[----:B------:R-:W-:Y:S01]  /*14f0*/  LOP3.LUT R6, R6, R9, RZ, 0x3c, !PT ;  /* 0x0000000906067212 */ /* 0x000fe200078e3cff */
[----:B---3--:R-:W-:Y:S02]  /*1500*/  IMAD.SHL.U32 R9, R11, 0x10, RZ ;  /* 0x000000100b097824 */ /* 0x008fe400078e00ff */
[----:B------:R-:W-:Y:S02]  /*1510*/  IMAD.MOV.U32 R21, RZ, RZ, R10 ;  /* 0x000000ffff157224 */ /* 0x000fe400078e000a */
[C---:B------:R-:W-:Y:S02]  /*1520*/  IMAD.SHL.U32 R15, R6.reuse, 0x2, RZ ;  /* 0x00000002060f7824 */ /* 0x040fe400078e00ff */
[----:B----4-:R-:W-:Y:S02]  /*1530*/  IMAD.MOV.U32 R19, RZ, RZ, R12 ;  /* 0x000000ffff137224 */ /* 0x010fe400078e000c */
[----:B------:R-:W-:Y:S01]  /*1540*/  IMAD.MOV.U32 R20, RZ, RZ, R13 ;  /* 0x000000ffff147224 */ /* 0x000fe200078e000d */
[----:B------:R-:W-:Y:S01]  /*1550*/  LOP3.LUT R6, R6, R15, R9, 0x96, !PT ;  /* 0x0000000f06067212 */ /* 0x000fe200078e9609 */
[----:B------:R-:W-:Y:S01]  /*1560*/  IMAD.MOV.U32 R9, RZ, RZ, 0x2f800000 ;  /* 0x2f800000ff097424 */ /* 0x000fe200078e00ff */
[----:B------:R-:W-:Y:S01]  /*1570*/  STG.E.64 desc[UR6][R2.64], R18 ;  /* 0x0000001202007986 */ /* 0x000fe2000c101b06 */
[----:B------:R-:W-:Y:S01]  /*1580*/  IMAD.MOV.U32 R16, RZ, RZ, R11 ;  /* 0x000000ffff107224 */ /* 0x000fe200078e000b */
[----:B------:R-:W-:-:S02]  /*1590*/  LOP3.LUT R17, R6, R11, RZ, 0x3c, !PT ;  /* 0x0000000b06117212 */ /* 0x000fc400078e3cff */
[----:B------:R-:W-:Y:S03]  /*15a0*/  STG.E.64 desc[UR6][R2.64+0x8], R20 ;  /* 0x0000081402007986 */ /* 0x000fe6000c101b06 */
[----:B------:R-:W-:Y:S01]  /*15b0*/  IMAD.IADD R6, R17, 0x1, R18 ;  /* 0x0000000111067824 */ /* 0x000fe200078e0212 */
[----:B------:R2:W-:Y:S04]  /*15c0*/  STG.E.64 desc[UR6][R2.64+0x10], R16 ;  /* 0x0000101002007986 */ /* 0x0005e8000c101b06 */
[----:B------:R-:W-:-:S05]  /*15d0*/  I2FP.F32.U32 R6, R6 ;  /* 0x0000000600067245 */ /* 0x000fca0000201000 */
[----:B------:R-:W-:Y:S01]  /*15e0*/  FFMA R9, R6, R9, 1.1641532182693481445e-10 ;  /* 0x2f00000006097423 */ /* 0x000fe20000000009 */
[----:B------:R-:W-:-:S04]  /*15f0*/  IMAD.HI R6, R7, 0x55555556, RZ ;  /* 0x5555555607067827 */ /* 0x000fc800078e02ff */
[----:B------:R-:W-:Y:S02]  /*1600*/  FSETP.GEU.AND P2, PT, R9, R0, PT ;  /* 0x000000000900720b */ /* 0x000fe40003f4e000 */
[----:B--2---:R-:W-:Y:S01]  /*1610*/  LEA.HI R16, R6, R6, RZ, 0x1 ;  /* 0x0000000606107211 */ /* 0x004fe200078f08ff */
[----:B------:R-:W-:Y:S01]  /*1620*/  @!P0 VIADD R6, R7, 0xfffffffd ;  /* 0xfffffffd07068836 */ /* 0x000fe20000000000 */
[----:B------:R-:W-:Y:S09]  /*1630*/  @!P0 BRA `(.L_x_12) ;  /* 0x00000000003c8947 */ /* 0x000ff20003800000 */
[----:B------:R-:W-:-:S05]  /*1640*/  IMAD R16, R16, -0x3, R7 ;  /* 0xfffffffd10107824 */ /* 0x000fca00078e0207 */
[----:B------:R-:W-:-:S04]  /*1650*/  ISETP.GT.AND P0, PT, R16, 0x1, PT ;  /* 0x000000011000780c */ /* 0x000fc80003f04270 */
[----:B------:R-:W-:-:S13]  /*1660*/  ISETP.NE.OR P0, PT, R14, 0x1, P0 ;  /* 0x000000010e00780c */ /* 0x000fda0000705670 */
[----:B------:R-:W-:Y:S01]  /*1670*/  @!P0 VIADD R6, R7, 0x1 ;  /* 0x0000000107068836 */ /* 0x000fe20000000000 */
[----:B------:R-:W-:Y:S06]  /*1680*/  @!P0 BRA `(.L_x_12) ;  /* 0x0000000000288947 */ /* 0x000fec0003800000 */
[----:B------:R-:W-:-:S04]  /*1690*/  ISETP.GT.AND P0, PT, R7, 0x5, PT ;  /* 0x000000050700780c */ /* 0x000fc80003f04270 */
[----:B------:R-:W-:-:S13]  /*16a0*/  ISETP.NE.OR P1, PT, R14, 0x2, P0 ;  /* 0x000000020e00780c */ /* 0x000fda0000725670 */
[----:B------:R-:W-:Y:S01]  /*16b0*/  @P1 ISETP.GT.AND P0, PT, R16, RZ, PT ;  /* 0x000000ff1000120c */ /* 0x000fe20003f04270 */
[C---:B------:R-:W-:Y:S02]  /*16c0*/  @P1 VIADD R9, R7.reuse, 0xffffffff ;  /* 0xffffffff07091836 */ /* 0x040fe40000000000 */
[----:B------:R-:W-:Y:S01]  /*16d0*/  @!P1 VIADD R6, R7, 0x3 ;  /* 0x0000000307069836 */ /* 0x000fe20000000000 */
[----:B------:R-:W-:Y:S02]  /*16e0*/  @P1 ISETP.EQ.AND P3, PT, R14, 0x3, P0 ;  /* 0x000000030e00180c */ /* 0x000fe40000762270 */
[----:B------:R-:W-:Y:S02]  /*16f0*/  PLOP3.LUT P0, PT, PT, PT, PT, 0x80, 0x8 ;  /* 0x000000000008781c */ /* 0x000fe40003f0f070 */
[----:B------:R-:W-:-:S13]  /*1700*/  @P1 PLOP3.LUT P0, PT, P3, PT, PT, 0x80, 0x8 ;  /* 0x000000000008181c */ /* 0x000fda0001f0f070 */
[----:B------:R-:W-:-:S04]  /*1710*/  @!P0 IMAD.MOV R9, RZ, RZ, R7 ;  /* 0x000000ffff098224 */ /* 0x000fc800078e0207 */
[----:B------:R-:W-:-:S07]  /*1720*/  @P1 IMAD.MOV.U32 R6, RZ, RZ, R9 ;  /* 0x000000ffff061224 */ /* 0x000fce00078e0009 */
.L_x_12:
[----:B------:R-:W-:Y:S05]  /*1730*/  BSYNC.RECONVERGENT B0 ;  /* 0x0000000000007941 */ /* 0x000fea0003800200 */
.L_x_11:
[----:B------:R-:W-:Y:S04]  /*1740*/  BSSY.RECONVERGENT B0, `(.L_x_13) ;  /* 0x000001f000007945 */ /* 0x000fe80003800200 */
[----:B------:R-:W-:Y:S05]  /*1750*/  @P2 BRA `(.L_x_14) ;  /* 0x00000000003c2947 */ /* 0x000fea0003800000 */
[----:B------:R-:W-:Y:S01]  /*1760*/  SHF.R.U32.HI R9, RZ, 0x2, R12 ;  /* 0x00000002ff097819 */ /* 0x000fe2000001160c */
[----:B------:R-:W-:Y:S01]  /*1770*/  IMAD.MOV.U32 R19, RZ, RZ, R13 ;  /* 0x000000ffff137224 */ /* 0x000fe200078e000d */
[----:B------:R2:W-:Y:S01]  /*1780*/  STG.E.64 desc[UR6][R2.64+0x8], R10 ;  /* 0x0000080a02007986 */ /* 0x0005e2000c101b06 */
[----:B------:R-:W-:Y:S01]  /*1790*/  VIADD R18, R8, 0xb0f8a ;  /* 0x000b0f8a08127836 */ /* 0x000fe20000000000 */
[----:B------:R-:W-:Y:S01]  /*17a0*/  LOP3.LUT R9, R9, R12, RZ, 0x3c, !PT ;  /* 0x0000000c09097212 */ /* 0x000fe200078e3cff */
[----:B------:R-:W-:-:S03]  /*17b0*/  IMAD.SHL.U32 R12, R17, 0x10, RZ ;  /* 0x00000010110c7824 */ /* 0x000fc600078e00ff */
[----:B------:R2:W-:Y:S01]  /*17c0*/  STG.E.64 desc[UR6][R2.64], R18 ;  /* 0x0000001202007986 */ /* 0x0005e2000c101b06 */
[----:B------:R-:W-:-:S05]  /*17d0*/  IMAD.SHL.U32 R15, R9, 0x2, RZ ;  /* 0x00000002090f7824 */ /* 0x000fca00078e00ff */
[----:B------:R-:W-:-:S04]  /*17e0*/  LOP3.LUT R12, R9, R15, R12, 0x96, !PT ;  /* 0x0000000f090c7212 */ /* 0x000fc800078e960c */
[----:B------:R-:W-:Y:S01]  /*17f0*/  LOP3.LUT R13, R12, R17, RZ, 0x3c, !PT ;  /* 0x000000110c0d7212 */ /* 0x000fe200078e3cff */
[----:B------:R-:W-:-:S04]  /*1800*/  IMAD.MOV.U32 R12, RZ, RZ, R17 ;  /* 0x000000ffff0c7224 */ /* 0x000fc800078e0011 */
[----:B------:R-:W-:Y:S01]  /*1810*/  IMAD.IADD R8, R13, 0x1, R18 ;  /* 0x000000010d087824 */ /* 0x000fe200078e0212 */
[----:B------:R2:W-:Y:S04]  /*1820*/  STG.E.64 desc[UR6][R2.64+0x10], R12 ;  /* 0x0000100c02007986 */ /* 0x0005e8000c101b06 */
[----:B------:R-:W-:Y:S01]  /*1830*/  LOP3.LUT R8, R8, 0x3, RZ, 0xc0, !PT ;  /* 0x0000000308087812 */ /* 0x000fe200078ec0ff */
[----:B------:R-:W-:Y:S06]  /*1840*/  BRA `(.L_x_15) ;  /* 0x0000000000387947 */ /* 0x000fec0003800000 */
.L_x_14:
[----:B------:R-:W-:-:S04]  /*1850*/  IMAD.SHL.U32 R11, R6, 0x4, RZ ;  /* 0x00000004060b7824 */ /* 0x000fc800078e00ff */
[----:B-1----:R-:W-:-:S05]  /*1860*/  IMAD.WIDE R10, R11, 0x4, R4 ;  /* 0x000000040b0a7825 */ /* 0x002fca00078e0204 */
        /* <DEDUP_REMOVED lines=12> */
.L_x_15:
[----:B------:R-:W-:Y:S05]  /*1930*/  BSYNC.RECONVERGENT B0 ;  /* 0x0000000000007941 */ /* 0x000fea0003800200 */
.L_x_13:
[----:B--2---:R-:W-:Y:S02]  /*1940*/  IMAD.SHL.U32 R13, R6, 0x4, RZ ;  /* 0x00000004060d7824 */ /* 0x004fe400078e00ff */
[----:B------:R-:W-:-:S03]  /*1950*/  IMAD R11, R7, 0x4, R14 ;  /* 0x00000004070b7824 */ /* 0x000fc600078e020e */
[----:B------:R-:W-:-:S05]  /*1960*/  LOP3.LUT R13, R13, R8, RZ, 0xfc, !PT ;  /* 0x000000080d0d7212 */ /* 0x000fca00078efcff */
[----:B-1----:R-:W-:-:S06]  /*1970*/  IMAD.WIDE R12, R13, 0x4, R4 ;  /* 0x000000040d0c7825 */ /* 0x002fcc00078e0204 */
[----:B------:R-:W2:Y:S01]  /*1980*/  LDG.E R12, desc[UR6][R12.64] ;  /* 0x000000060c0c7981 */ /* 0x000ea2000c1e1900 */
[----:B------:R-:W-:-:S05]  /*1990*/  IMAD.WIDE R10, R11, 0x4, R4 ;  /* 0x000000040b0a7825 */ /* 0x000fca00078e0204 */
[----:B------:R-:W3:Y:S01]  /*19a0*/  LDG.E R7, desc[UR6][R10.64] ;  /* 0x000000060a077981 */ /* 0x000ee2000c1e1900 */
[----:B------:R-:W-:Y:S01]  /*19b0*/  IMAD.MOV.U32 R18, RZ, RZ, 0x40240000 ;  /* 0x40240000ff127424 */ /* 0x000fe200078e00ff */
[----:B------:R-:W-:Y:S01]  /*19c0*/  ISETP.NE.AND P0, PT, R6, 0x8, PT ;  /* 0x000000080600780c */ /* 0x000fe20003f05270 */
[----:B------:R-:W-:Y:S01]  /*19d0*/  UMOV UR8, 0xcccccccd ;  /* 0xcccccccd00087882 */ /* 0x000fe20000000000 */
[----:B------:R-:W-:Y:S01]  /*19e0*/  UMOV UR9, 0x3feccccc ;  /* 0x3feccccc00097882 */ /* 0x000fe20000000000 */
[----:B------:R-:W-:Y:S01]  /*19f0*/  UIADD3 UR5, UPT, UPT, UR5, 0x1, URZ ;  /* 0x0000000105057890 */ /* 0x000fe2000fffe0ff */
[----:B------:R-:W-:Y:S02]  /*1a00*/  FSEL R19, R18, -1.4499999284744262695, !P0 ;  /* 0xbfb9999912137808 */ /* 0x000fe40004000000 */
[----:B------:R-:W-:Y:S01]  /*1a10*/  FSEL R18, RZ, -1.084202172485504434e-19, !P0 ;  /* 0xa0000000ff127808 */ /* 0x000fe20004000000 */
[----:B------:R-:W-:Y:S01]  /*1a20*/  UISETP.NE.AND UP0, UPT, UR5, 0x64, UPT ;  /* 0x000000640500788c */ /* 0x000fe2000bf05270 */
[----:B--2---:R-:W1:Y:S08]  /*1a30*/  F2F.F64.F32 R14, R12 ;  /* 0x0000000c000e7310 */ /* 0x004e700000201800 */
[----:B---3--:R2:W3:Y:S01]  /*1a40*/  F2F.F64.F32 R16, R7 ;  /* 0x0000000700107310 */ /* 0x0084e20000201800 */
[----:B-1----:R-:W-:Y:S01]  /*1a50*/  DFMA R14, R14, UR8, R18 ;  /* 0x000000080e0e7c2b */ /* 0x002fe20008000012 */
[----:B--2---:R-:W-:-:S07]  /*1a60*/  IMAD.MOV.U32 R7, RZ, RZ, R6 ;  /* 0x000000ffff077224 */ /* 0x004fce00078e0006 */
[----:B---3--:R-:W-:-:S08]  /*1a70*/  DADD R14, R14, -R16 ;  /* 0x000000000e0e7229 */ /* 0x008fd00000000810 */
[----:B------:R-:W-:Y:S01]  /*1a80*/  DFMA R16, R14, 0.5, R16 ;  /* 0x3fe000000e10782b */ /* 0x000fe20000000010 */
[----:B------:R-:W-:-:S09]  /*1a90*/  IMAD.MOV.U32 R14, RZ, RZ, R8 ;  /* 0x000000ffff0e7224 */ /* 0x000fd200078e0008 */
[----:B------:R-:W1:Y:S02]  /*1aa0*/  F2F.F32.F64 R17, R16 ;  /* 0x0000001000117310 */ /* 0x000e640000301000 */
[----:B-1----:R2:W-:Y:S01]  /*1ab0*/  STG.E desc[UR6][R10.64], R17 ;  /* 0x000000110a007986 */ /* 0x0025e2000c101906 */
[----:B------:R-:W-:Y:S05]  /*1ac0*/  BRA.U UP0, `(.L_x_16) ;  /* 0xfffffff900687547 */ /* 0x000fea000b83ffff */
[----:B------:R-:W-:Y:S05]  /*1ad0*/  BRA.U UP1, `(.L_x_17) ;  /* 0xfffffff101fc7547 */ /* 0x000fea000b83ffff */
[----:B------:R-:W-:Y:S05]  /*1ae0*/  EXIT ;  /* 0x000000000000794d */ /* 0x000fea0003800000 */
.L_x_18:
[----:B------:R-:W-:-:S00]  /*1af0*/  BRA `(.L_x_18) ;  /* 0xfffffffc00fc7947 */ /* 0x000fc0000383ffff */
[----:B------:R-:W-:-:S00]  /*1b00*/  NOP ;  /* 0x0000000000007918 */ /* 0x000fc00000000000 */
[----:B------:R-:W-:-:S00]  /*1b10*/  NOP ;  /* 0x0000000000007918 */ /* 0x000fc00000000000 */
[----:B------:R-:W-:-:S00]  /*1b20*/  NOP ;  /* 0x0000000000007918 */ /* 0x000fc00000000000 */
[----:B------:R-:W-:-:S00]  /*1b30*/  NOP ;  /* 0x0000000000007918 */ /* 0x000fc00000000000 */
[----:B------:R-:W-:-:S00]  /*1b40*/  NOP ;  /* 0x0000000000007918 */ /* 0x000fc00000000000 */
[----:B------:R-:W-:-:S00]  /*1b50*/  NOP ;  /* 0x0000000000007918 */ /* 0x000fc00000000000 */
[----:B------:R-:W-:-:S00]  /*1b60*/  NOP ;  /* 0x0000000000007918 */ /* 0x000fc00000000000 */
[----:B------:R-:W-:-:S00]  /*1b70*/  NOP ;  /* 0x0000000000007918 */ /* 0x000fc00000000000 */
.L_x_19:


//--------------------- .nv.global.init           --------------------------
	.section	.nv.global.init,"aw",@progbits
	.align	4
.nv.global.init:
	.type		mrg32k3aM1SubSeq,@object
	.size		mrg32k3aM1SubSeq,(mrg32k3aM2SubSeq - mrg32k3aM1SubSeq)
mrg32k3aM1SubSeq:
        /*0000*/ 	.byte	0x0b, 0xcc, 0xee, 0x04, 0x73, 0x29, 0x8b, 0x6f, 0xf6, 0x53, 0x03, 0xf6, 0x23, 0xf6, 0xea, 0xda
        /* <DEDUP_REMOVED lines=125> */
	.type		mrg32k3aM2SubSeq,@object
	.size		mrg32k3aM2SubSeq,(mrg32k3aM1 - mrg32k3aM2SubSeq)
mrg32k3aM2SubSeq:
        /* <DEDUP_REMOVED lines=126> */
	.type		mrg32k3aM1,@object
	.size		mrg32k3aM1,(mrg32k3aM1Seq - mrg32k3aM1)
mrg32k3aM1:
        /* <DEDUP_REMOVED lines=144> */
	.type		mrg32k3aM1Seq,@object
	.size		mrg32k3aM1Seq,(mrg32k3aM2 - mrg32k3aM1Seq)
mrg32k3aM1Seq:
        /* <DEDUP_REMOVED lines=144> */
	.type		mrg32k3aM2,@object
	.size		mrg32k3aM2,(mrg32k3aM2Seq - mrg32k3aM2)
mrg32k3aM2:
        /* <DEDUP_REMOVED lines=144> */
	.type		mrg32k3aM2Seq,@object
	.size		mrg32k3aM2Seq,(precalc_xorwow_matrix - mrg32k3aM2Seq)
mrg32k3aM2Seq:
        /* <DEDUP_REMOVED lines=144> */
	.type		precalc_xorwow_matrix,@object
	.size		precalc_xorwow_matrix,(precalc_xorwow_offset_matrix - precalc_xorwow_matrix)
precalc_xorwow_matrix:
        /* <DEDUP_REMOVED lines=6400> */
	.type		precalc_xorwow_offset_matrix,@object
	.size		precalc_xorwow_offset_matrix,(.L_1 - precalc_xorwow_offset_matrix)
precalc_xorwow_offset_matrix:
        /* <DEDUP_REMOVED lines=6400> */
.L_1:


//--------------------- .nv.shared.reserved.0     --------------------------
	.section	.nv.shared.reserved.0,"aw",@nobits
	.weak		__nv_reservedSMEM_offset_0_alias
	.size		__nv_reservedSMEM_offset_0_alias, 0, 64
	.other		__nv_reservedSMEM_offset_0_alias,@"STO_CUDA_RESERVED_SHARED STV_DEFAULT"
__nv_reservedSMEM_offset_0_alias:
	.zero		0
	.zero		64


//--------------------- .nv.constant0._Z12sarsa_kernelPfP17curandStateXORWOW --------------------------
	.section	.nv.constant0._Z12sarsa_kernelPfP17curandStateXORWOW,"a",@progbits
	.sectionflags	@""
	.align	4
.nv.constant0._Z12sarsa_kernelPfP17curandStateXORWOW:
	.zero		912


//--------------------- SYMBOLS --------------------------

	.type		.nv.reservedSmem.offset0,@object
	.size		.nv.reservedSmem.offset0,0x4
